def attn_fwd(
    Q,
    K,
    V,
    Out,
    Lse,
    sm_scale,
    stride_qz,
    stride_qh,
    stride_qm,
    stride_qk,
    stride_kz,
    stride_kh,
    stride_kn,
    stride_kk,
    stride_vz,
    stride_vh,
    stride_vn,
    stride_vk,
    stride_oz,
    stride_oh,
    stride_om,
    stride_ok,
    seqlen_q,
    seqlen_k,
    BLOCK_M: tl.constexpr,
    BLOCK_N: tl.constexpr,
    HEAD_DIM: tl.constexpr,
    CAUSAL: tl.constexpr,
):
    start_m = tl.program_id(0)
    off_hz = tl.program_id(1)
    q_off = off_hz * stride_qh
    k_off = off_hz * stride_kh
    v_off = off_hz * stride_vh
    offs_m = start_m * BLOCK_M + tl.arange(0, BLOCK_M)
    offs_d = tl.arange(0, HEAD_DIM)
    offs_n = tl.arange(0, BLOCK_N)
    q_ptrs = Q + q_off + offs_m[:, None] * stride_qm + offs_d[None, :] * stride_qk
    k_ptrs = K + k_off + offs_d[:, None] * stride_kk + offs_n[None, :] * stride_kn
    v_ptrs = V + v_off + offs_n[:, None] * stride_vn + offs_d[None, :] * stride_vk
    m_i = tl.full([BLOCK_M], float("-inf"), dtype=tl.float32)
    l_i = tl.zeros([BLOCK_M], dtype=tl.float32) + 1.0
    acc = tl.zeros([BLOCK_M, HEAD_DIM], dtype=tl.float32)
    q = tl.load(q_ptrs)
    acc, l_i, m_i = _attn_fwd_inner(
        acc,
        l_i,
        m_i,
        q,
        k_ptrs,
        v_ptrs,
        sm_scale,
        stride_kn,
        stride_vn,
        start_m,
        seqlen_k,
        BLOCK_M,
        BLOCK_N,
        HEAD_DIM,
        CAUSAL,
    )
    acc = acc / l_i[:, None]
    lse = m_i + tl.math.log2(l_i) / 1.4426950408889634
    o_ptrs = (
        Out
        + off_hz * stride_oh
        + offs_m[:, None] * stride_om
        + offs_d[None, :] * stride_ok
    )
    tl.store(o_ptrs, acc.to(Out.dtype.element_ty))
    tl.store(Lse + off_hz * seqlen_q + offs_m, lse)

# config = {"BLOCK_M": 128, "BLOCK_N": 32, "HEAD_DIM": 128, "arch": "sm_90", "causal": true, "dtype": "bf16", "num_stages": 2, "num_warps": 4}
# arch = sm_90


// ===== COMPILED SASS (sm_90a) =====

	.target	sm_90a

	.elftype	@"ET_EXEC"


//--------------------- .note.nv.tkinfo           --------------------------
	.section	.note.nv.tkinfo,"",@"SHT_NOTE"
	.sectionflags	@"SHF_NOTE_NV_TKINFO"
	.tkinfo
        /*0018*/ 	.word	0x00000002
        /*0030*/ 	.string	""
        /*0030*/ 	.string	"ptxas"
        /*0030*/ 	.string	"Cuda compilation tools, release 13.0, V13.0.88"
        /*0030*/ 	.string	"Build cuda_13.0.r13.0/compiler.36424714_0"
        /*0030*/ 	.string	"-v  -suppress-debug-info  -lineinfo  -arch sm_90a "



//--------------------- .note.nv.cuinfo           --------------------------
	.section	.note.nv.cuinfo,"",@"SHT_NOTE"
	.sectionflags	@"SHF_NOTE_NV_CUINFO"
        /*0018*/ 	.short	0x0002
        /*001a*/ 	.short	0x005a
        /*001c*/ 	.short	0x0082
	.zero		2


//--------------------- .nv.info                  --------------------------
	.section	.nv.info,"",@"SHT_CUDA_INFO"
	.align	4


	//----- nvinfo : EIATTR_REGCOUNT
	.align		4
        /*0000*/ 	.byte	0x04, 0x2f
        /*0002*/ 	.short	(.L_2 - .L_1)
	.align		4
.L_1:
        /*0004*/ 	.word	index@(attn_fwd)
        /*0008*/ 	.word	0x000000ff


	//----- nvinfo : EIATTR_FRAME_SIZE
	.align		4
.L_2:
        /*000c*/ 	.byte	0x04, 0x11
        /*000e*/ 	.short	(.L_4 - .L_3)
	.align		4
.L_3:
        /*0010*/ 	.word	index@(attn_fwd)
        /*0014*/ 	.word	0x000001b8


	//----- nvinfo : EIATTR_MIN_STACK_SIZE
	.align		4
.L_4:
        /*0018*/ 	.byte	0x04, 0x12
        /*001a*/ 	.short	(.L_6 - .L_5)
	.align		4
.L_5:
        /*001c*/ 	.word	index@(attn_fwd)
        /*0020*/ 	.word	0x000001b8
.L_6:


//--------------------- .nv.compat                --------------------------
	.section	.nv.compat,"",@"SHT_CUDA_COMPAT_INFO"
	.align	4
        /*0000*/ 	.byte	0x02, 0x09, 0x01, 0x00, 0x02, 0x02, 0x04, 0x00, 0x02, 0x05, 0x05, 0x00, 0x03, 0x07, 0x01, 0x01
        /*0010*/ 	.byte	0x02, 0x03, 0x00, 0x00, 0x02, 0x06, 0x01, 0x00, 0x04, 0x0b, 0x08, 0x00, 0x00, 0x00, 0x00, 0x00
        /*0020*/ 	.byte	0x00, 0x00, 0x00, 0x00


//--------------------- .nv.info.attn_fwd         --------------------------
	.section	.nv.info.attn_fwd,"",@"SHT_CUDA_INFO"
	.sectionflags	@""
	.align	4


	//----- nvinfo : EIATTR_CUDA_API_VERSION
	.align		4
        /*0000*/ 	.byte	0x04, 0x37
        /*0002*/ 	.short	(.L_8 - .L_7)
.L_7:
        /*0004*/ 	.word	0x00000082


	//----- nvinfo : EIATTR_KPARAM_INFO
	.align		4
.L_8:
        /*0008*/ 	.byte	0x04, 0x17
        /*000a*/ 	.short	(.L_10 - .L_9)
.L_9:
        /*000c*/ 	.word	0x00000000
        /*0010*/ 	.short	0x0019
        /*0012*/ 	.short	0x0080
        /*0014*/ 	.byte	0x00, 0xf4, 0x21, 0x00


	//----- nvinfo : EIATTR_KPARAM_INFO
	.align		4
.L_10:
        /*0018*/ 	.byte	0x04, 0x17
        /*001a*/ 	.short	(.L_12 - .L_11)
.L_11:
        /*001c*/ 	.word	0x00000000
        /*0020*/ 	.short	0x0018
        /*0022*/ 	.short	0x0078
        /*0024*/ 	.byte	0x00, 0xf4, 0x21, 0x00


	//----- nvinfo : EIATTR_KPARAM_INFO
	.align		4
.L_12:
        /*0028*/ 	.byte	0x04, 0x17
        /*002a*/ 	.short	(.L_14 - .L_13)
.L_13:
        /*002c*/ 	.word	0x00000000
        /*0030*/ 	.short	0x0017
        /*0032*/ 	.short	0x0070
        /*0034*/ 	.byte	0x00, 0xf0, 0x11, 0x00


	//----- nvinfo : EIATTR_KPARAM_INFO
	.align		4
.L_14:
        /*0038*/ 	.byte	0x04, 0x17
        /*003a*/ 	.short	(.L_16 - .L_15)
.L_15:
        /*003c*/ 	.word	0x00000000
        /*0040*/ 	.short	0x0016
        /*0042*/ 	.short	0x006c
        /*0044*/ 	.byte	0x00, 0xf0, 0x11, 0x00


	//----- nvinfo : EIATTR_KPARAM_INFO
	.align		4
.L_16:
        /*0048*/ 	.byte	0x04, 0x17
        /*004a*/ 	.short	(.L_18 - .L_17)
.L_17:
        /*004c*/ 	.word	0x00000000
        /*0050*/ 	.short	0x0015
        /*0052*/ 	.short	0x0068
        /*0054*/ 	.byte	0x00, 0xf0, 0x11, 0x00


	//----- nvinfo : EIATTR_KPARAM_INFO
	.align		4
.L_18:
        /*0058*/ 	.byte	0x04, 0x17
        /*005a*/ 	.short	(.L_20 - .L_19)
.L_19:
        /*005c*/ 	.word	0x00000000
        /*0060*/ 	.short	0x0014
        /*0062*/ 	.short	0x0064
        /*0064*/ 	.byte	0x00, 0xf0, 0x11, 0x00


	//----- nvinfo : EIATTR_KPARAM_INFO
	.align		4
.L_20:
        /*0068*/ 	.byte	0x04, 0x17
        /*006a*/ 	.short	(.L_22 - .L_21)
.L_21:
        /*006c*/ 	.word	0x00000000
        /*0070*/ 	.short	0x0013
        /*0072*/ 	.short	0x0060
        /*0074*/ 	.byte	0x00, 0xf0, 0x11, 0x00


	//----- nvinfo : EIATTR_KPARAM_INFO
	.align		4
.L_22:
        /*0078*/ 	.byte	0x04, 0x17
        /*007a*/ 	.short	(.L_24 - .L_23)
.L_23:
        /*007c*/ 	.word	0x00000000
        /*0080*/ 	.short	0x0012
        /*0082*/ 	.short	0x005c
        /*0084*/ 	.byte	0x00, 0xf0, 0x11, 0x00


	//----- nvinfo : EIATTR_KPARAM_INFO
	.align		4
.L_24:
        /*0088*/ 	.byte	0x04, 0x17
        /*008a*/ 	.short	(.L_26 - .L_25)
.L_25:
        /*008c*/ 	.word	0x00000000
        /*0090*/ 	.short	0x0011
        /*0092*/ 	.short	0x0058
        /*0094*/ 	.byte	0x00, 0xf0, 0x11, 0x00


	//----- nvinfo : EIATTR_KPARAM_INFO
	.align		4
.L_26:
        /*0098*/ 	.byte	0x04, 0x17
        /*009a*/ 	.short	(.L_28 - .L_27)
.L_27:
        /*009c*/ 	.word	0x00000000
        /*00a0*/ 	.short	0x0010
        /*00a2*/ 	.short	0x0054
        /*00a4*/ 	.byte	0x00, 0xf0, 0x11, 0x00


	//----- nvinfo : EIATTR_KPARAM_INFO
	.align		4
.L_28:
        /*00a8*/ 	.byte	0x04, 0x17
        /*00aa*/ 	.short	(.L_30 - .L_29)
.L_29:
        /*00ac*/ 	.word	0x00000000
        /*00b0*/ 	.short	0x000f
        /*00b2*/ 	.short	0x0050
        /*00b4*/ 	.byte	0x00, 0xf0, 0x11, 0x00


	//----- nvinfo : EIATTR_KPARAM_INFO
	.align		4
.L_30:
        /*00b8*/ 	.byte	0x04, 0x17
        /*00ba*/ 	.short	(.L_32 - .L_31)
.L_31:
        /*00bc*/ 	.word	0x00000000
        /*00c0*/ 	.short	0x000e
        /*00c2*/ 	.short	0x004c
        /*00c4*/ 	.byte	0x00, 0xf0, 0x11, 0x00


	//----- nvinfo : EIATTR_KPARAM_INFO
	.align		4
.L_32:
        /*00c8*/ 	.byte	0x04, 0x17
        /*00ca*/ 	.short	(.L_34 - .L_33)
.L_33:
        /*00cc*/ 	.word	0x00000000
        /*00d0*/ 	.short	0x000d
        /*00d2*/ 	.short	0x0048
        /*00d4*/ 	.byte	0x00, 0xf0, 0x11, 0x00


	//----- nvinfo : EIATTR_KPARAM_INFO
	.align		4
.L_34:
        /*00d8*/ 	.byte	0x04, 0x17
        /*00da*/ 	.short	(.L_36 - .L_35)
.L_35:
        /*00dc*/ 	.word	0x00000000
        /*00e0*/ 	.short	0x000c
        /*00e2*/ 	.short	0x0044
        /*00e4*/ 	.byte	0x00, 0xf0, 0x11, 0x00


	//----- nvinfo : EIATTR_KPARAM_INFO
	.align		4
.L_36:
        /*00e8*/ 	.byte	0x04, 0x17
        /*00ea*/ 	.short	(.L_38 - .L_37)
.L_37:
        /*00ec*/ 	.word	0x00000000
        /*00f0*/ 	.short	0x000b
        /*00f2*/ 	.short	0x0040
        /*00f4*/ 	.byte	0x00, 0xf0, 0x11, 0x00


	//----- nvinfo : EIATTR_KPARAM_INFO
	.align		4
.L_38:
        /*00f8*/ 	.byte	0x04, 0x17
        /*00fa*/ 	.short	(.L_40 - .L_39)
.L_39:
        /*00fc*/ 	.word	0x00000000
        /*0100*/ 	.short	0x000a
        /*0102*/ 	.short	0x003c
        /*0104*/ 	.byte	0x00, 0xf0, 0x11, 0x00


	//----- nvinfo : EIATTR_KPARAM_INFO
	.align		4
.L_40:
        /*0108*/ 	.byte	0x04, 0x17
        /*010a*/ 	.short	(.L_42 - .L_41)
.L_41:
        /*010c*/ 	.word	0x00000000
        /*0110*/ 	.short	0x0009
        /*0112*/ 	.short	0x0038
        /*0114*/ 	.byte	0x00, 0xf0, 0x11, 0x00


	//----- nvinfo : EIATTR_KPARAM_INFO
	.align		4
.L_42:
        /*0118*/ 	.byte	0x04, 0x17
        /*011a*/ 	.short	(.L_44 - .L_43)
.L_43:
        /*011c*/ 	.word	0x00000000
        /*0120*/ 	.short	0x0008
        /*0122*/ 	.short	0x0034
        /*0124*/ 	.byte	0x00, 0xf0, 0x11, 0x00


	//----- nvinfo : EIATTR_KPARAM_INFO
	.align		4
.L_44:
        /*0128*/ 	.byte	0x04, 0x17
        /*012a*/ 	.short	(.L_46 - .L_45)
.L_45:
        /*012c*/ 	.word	0x00000000
        /*0130*/ 	.short	0x0007
        /*0132*/ 	.short	0x0030
        /*0134*/ 	.byte	0x00, 0xf0, 0x11, 0x00


	//----- nvinfo : EIATTR_KPARAM_INFO
	.align		4
.L_46:
        /*0138*/ 	.byte	0x04, 0x17
        /*013a*/ 	.short	(.L_48 - .L_47)
.L_47:
        /*013c*/ 	.word	0x00000000
        /*0140*/ 	.short	0x0006
        /*0142*/ 	.short	0x002c
        /*0144*/ 	.byte	0x00, 0xf0, 0x11, 0x00


	//----- nvinfo : EIATTR_KPARAM_INFO
	.align		4
.L_48:
        /*0148*/ 	.byte	0x04, 0x17
        /*014a*/ 	.short	(.L_50 - .L_49)
.L_49:
        /*014c*/ 	.word	0x00000000
        /*0150*/ 	.short	0x0005
        /*0152*/ 	.short	0x0028
        /*0154*/ 	.byte	0x00, 0xf0, 0x11, 0x00


	//----- nvinfo : EIATTR_KPARAM_INFO
	.align		4
.L_50:
        /*0158*/ 	.byte	0x04, 0x17
        /*015a*/ 	.short	(.L_52 - .L_51)
.L_51:
        /*015c*/ 	.word	0x00000000
        /*0160*/ 	.short	0x0004
        /*0162*/ 	.short	0x0020
        /*0164*/ 	.byte	0x00, 0xf4, 0x21, 0x00


	//----- nvinfo : EIATTR_KPARAM_INFO
	.align		4
.L_52:
        /*0168*/ 	.byte	0x04, 0x17
        /*016a*/ 	.short	(.L_54 - .L_53)
.L_53:
        /*016c*/ 	.word	0x00000000
        /*0170*/ 	.short	0x0003
        /*0172*/ 	.short	0x0018
        /*0174*/ 	.byte	0x00, 0xf4, 0x21, 0x00


	//----- nvinfo : EIATTR_KPARAM_INFO
	.align		4
.L_54:
        /*0178*/ 	.byte	0x04, 0x17
        /*017a*/ 	.short	(.L_56 - .L_55)
.L_55:
        /*017c*/ 	.word	0x00000000
        /*0180*/ 	.short	0x0002
        /*0182*/ 	.short	0x0010
        /*0184*/ 	.byte	0x00, 0xf4, 0x21, 0x00


	//----- nvinfo : EIATTR_KPARAM_INFO
	.align		4
.L_56:
        /*0188*/ 	.byte	0x04, 0x17
        /*018a*/ 	.short	(.L_58 - .L_57)
.L_57:
        /*018c*/ 	.word	0x00000000
        /*0190*/ 	.short	0x0001
        /*0192*/ 	.short	0x0008
        /*0194*/ 	.byte	0x00, 0xf4, 0x21, 0x00


	//----- nvinfo : EIATTR_KPARAM_INFO
	.align		4
.L_58:
        /*0198*/ 	.byte	0x04, 0x17
        /*019a*/ 	.short	(.L_60 - .L_59)
.L_59:
        /*019c*/ 	.word	0x00000000
        /*01a0*/ 	.short	0x0000
        /*01a2*/ 	.short	0x0000
        /*01a4*/ 	.byte	0x00, 0xf4, 0x21, 0x00


	//----- nvinfo : EIATTR_SPARSE_MMA_MASK
	.align		4
.L_60:
        /*01a8*/ 	.byte	0x03, 0x50
        /*01aa*/ 	.short	0x0000


	//----- nvinfo : EIATTR_MAXREG_COUNT
	.align		4
        /*01ac*/ 	.byte	0x03, 0x1b
        /*01ae*/ 	.short	0x00ff


	//----- nvinfo : EIATTR_NUM_BARRIERS
	.align		4
        /*01b0*/ 	.byte	0x02, 0x4c
        /*01b2*/ 	.byte	0x01
	.zero		1


	//----- nvinfo : EIATTR_ANNOTATIONS
	.align		4
        /*01b4*/ 	.byte	0x04, 0x55
        /*01b6*/ 	.short	(.L_62 - .L_61)


	//   ....[0]....
.L_61:
        /*01b8*/ 	.word	0x00000001
        /*01bc*/ 	.byte	0x90, 0x34, 0x00, 0x00, 0x01, 0x00, 0x00, 0x00, 0xa0, 0x37, 0x00, 0x00, 0x01, 0x00, 0x00, 0x00
        /* <DEDUP_REMOVED lines=55> */
        /*053c*/ 	.byte	0xc0, 0x6c, 0x00, 0x00, 0x01, 0x00, 0x00, 0x00, 0x80, 0x71, 0x00, 0x00


	//----- nvinfo : EIATTR_MERCURY_ISA_VERSION
	.align		4
.L_62:
        /*0548*/ 	.byte	0x03, 0x5f
        /*054a*/ 	.short	0x0101


	//----- nvinfo : EIATTR_COOP_GROUP_MASK_REGIDS
	.align		4
        /*054c*/ 	.byte	0x04, 0x29
        /*054e*/ 	.short	(.L_64 - .L_63)


	//   ....[0]....
.L_63:
        /*0550*/ 	.word	0xffffffff


	//   ....[1]....
        /*0554*/ 	.word	0xffffffff


	//   ....[2]....
        /*0558*/ 	.word	0xffffffff


	//   ....[3]....
        /*055c*/ 	.word	0xffffffff


	//   ....[4]....
        /*0560*/ 	.word	0xffffffff


	//   ....[5]....
        /*0564*/ 	.word	0xffffffff


	//   ....[6]....
        /*0568*/ 	.word	0xffffffff


	//   ....[7]....
        /*056c*/ 	.word	0xffffffff


	//   ....[8]....
        /*0570*/ 	.word	0xffffffff


	//   ....[9]....
        /*0574*/ 	.word	0xffffffff


	//   ....[10]....
        /*0578*/ 	.word	0xffffffff


	//   ....[11]....
        /*057c*/ 	.word	0xffffffff


	//   ....[12]....
        /*0580*/ 	.word	0xffffffff


	//   ....[13]....
        /*0584*/ 	.word	0xffffffff


	//   ....[14]....
        /*0588*/ 	.word	0xffffffff


	//   ....[15]....
        /*058c*/ 	.word	0xffffffff


	//----- nvinfo : EIATTR_COOP_GROUP_INSTR_OFFSETS
	.align		4
.L_64:
        /*0590*/ 	.byte	0x04, 0x28
        /*0592*/ 	.short	(.L_66 - .L_65)


	//   ....[0]....
.L_65:
        /*0594*/ 	.word	0x00006810


	//   ....[1]....
        /*0598*/ 	.word	0x00006860


	//   ....[2]....
        /*059c*/ 	.word	0x00006910


	//   ....[3]....
        /*05a0*/ 	.word	0x000069e0


	//   ....[4]....
        /*05a4*/ 	.word	0x00006ad0


	//   ....[5]....
        /*05a8*/ 	.word	0x00006d60


	//   ....[6]....
        /*05ac*/ 	.word	0x00006f40


	//   ....[7]....
        /*05b0*/ 	.word	0x00007230


	//   ....[8]....
        /*05b4*/ 	.word	0x00008030


	//   ....[9]....
        /*05b8*/ 	.word	0x00008080


	//   ....[10]....
        /*05bc*/ 	.word	0x00008090


	//   ....[11]....
        /*05c0*/ 	.word	0x000080a0


	//   ....[12]....
        /*05c4*/ 	.word	0x00008100


	//   ....[13]....
        /*05c8*/ 	.word	0x00008140


	//   ....[14]....
        /*05cc*/ 	.word	0x00008160


	//   ....[15]....
        /*05d0*/ 	.word	0x00008180


	//----- nvinfo : EIATTR_EXIT_INSTR_OFFSETS
	.align		4
.L_66:
        /*05d4*/ 	.byte	0x04, 0x1c
        /*05d6*/ 	.short	(.L_68 - .L_67)


	//   ....[0]....
.L_67:
        /*05d8*/ 	.word	0x0000e390


	//----- nvinfo : EIATTR_REQNTID
	.align		4
.L_68:
        /*05dc*/ 	.byte	0x04, 0x10
        /*05de*/ 	.short	(.L_70 - .L_69)
.L_69:
        /*05e0*/ 	.word	0x00000080
        /*05e4*/ 	.word	0x00000001
        /*05e8*/ 	.word	0x00000001


	//----- nvinfo : EIATTR_CBANK_PARAM_SIZE
	.align		4
.L_70:
        /*05ec*/ 	.byte	0x03, 0x19
        /*05ee*/ 	.short	0x0088


	//----- nvinfo : EIATTR_PARAM_CBANK
	.align		4
        /*05f0*/ 	.byte	0x04, 0x0a
        /*05f2*/ 	.short	(.L_72 - .L_71)
	.align		4
.L_71:
        /*05f4*/ 	.word	index@(.nv.constant0.attn_fwd)
        /*05f8*/ 	.short	0x0210
        /*05fa*/ 	.short	0x0088


	//----- nvinfo : EIATTR_SW_WAR
	.align		4
.L_72:
        /*05fc*/ 	.byte	0x04, 0x36
        /*05fe*/ 	.short	(.L_74 - .L_73)
.L_73:
        /*0600*/ 	.word	0x00000008
.L_74:


//--------------------- .nv.callgraph             --------------------------
	.section	.nv.callgraph,"",@"SHT_CUDA_CALLGRAPH"
	.align	4
	.sectionentsize	8
	.align		4
        /*0000*/ 	.word	0x00000000
	.align		4
        /*0004*/ 	.word	0xffffffff
	.align		4
        /*0008*/ 	.word	0x00000000
	.align		4
        /*000c*/ 	.word	0xfffffffe
	.align		4
        /*0010*/ 	.word	0x00000000
	.align		4
        /*0014*/ 	.word	0xfffffffd
	.align		4
        /*0018*/ 	.word	0x00000000
	.align		4
        /*001c*/ 	.word	0xfffffffc


//--------------------- .nv.constant4             --------------------------
	.section	.nv.constant4,"a",@progbits
	.align	8
	.align		8
.nv.constant4:
        /*0000*/ 	.dword	_$_str


//--------------------- .text.attn_fwd            --------------------------
	.section	.text.attn_fwd,"ax",@progbits
	.align	128
        .global         attn_fwd
        .type           attn_fwd,@function
        .size           attn_fwd,(.L_x_3 - attn_fwd)
        .other          attn_fwd,@"STO_CUDA_ENTRY STV_DEFAULT"
attn_fwd:
.text.attn_fwd:
[----:B------:R-:W0:Y:S01]  /*0000*/  LDC R1, c[0x0][0x28] ;  /* 0x00000a00ff017b82 */ /* 0x000e220000000800 */
[----:B------:R-:W1:Y:S07]  /*0010*/  S2R R7, SR_CTAID.X ;  /* 0x0000000000077919 */ /* 0x000e6e0000002500 */
[----:B------:R-:W2:Y:S01]  /*0020*/  S2UR UR6, SR_CTAID.Y ;  /* 0x00000000000679c3 */ /* 0x000ea20000002600 */
[----:B------:R-:W-:Y:S01]  /*0030*/  ULDC.64 UR4, c[0x0][0x240] ;  /* 0x0000900000047ab9 */ /* 0x000fe20000000a00 */
[----:B0-----:R-:W-:Y:S01]  /*0040*/  VIADD R1, R1, 0xfffffe48 ;  /* 0xfffffe4801017836 */ /* 0x001fe20000000000 */
[----:B------:R-:W0:Y:S05]  /*0050*/  S2R R0, SR_TID.X ;  /* 0x0000000000007919 */ /* 0x000e2a0000002100 */
[----:B------:R-:W3:Y:S08]  /*0060*/  LDC.64 R8, c[0x0][0x210] ;  /* 0x00008400ff087b82 */ /* 0x000ef00000000a00 */
[----:B------:R-:W4:Y:S01]  /*0070*/  LDC R17, c[0x0][0x248] ;  /* 0x00009200ff117b82 */ /* 0x000f220000000800 */
[----:B--2---:R-:W-:-:S04]  /*0080*/  UIMAD UR4, UR6, UR4, URZ ;  /* 0x00000004060472a4 */ /* 0x004fc8000f8e023f */
[----:B------:R-:W-:Y:S01]  /*0090*/  USHF.L.U32 UR6, UR4, 0x1, URZ ;  /* 0x0000000104067899 */ /* 0x000fe2000800063f */
[----:B-1----:R-:W-:-:S05]  /*00a0*/  IMAD.SHL.U32 R7, R7, 0x80, RZ ;  /* 0x0000008007077824 */ /* 0x002fca00078e00ff */
[----:B0-----:R-:W-:Y:S01]  /*00b0*/  LOP3.LUT R2, R7, 0x7f, R0, 0xf8, !PT ;  /* 0x0000007f07027812 */ /* 0x001fe200078ef800 */
[----:B----4-:R-:W-:-:S04]  /*00c0*/  IMAD.SHL.U32 R5, R17, 0x10, RZ ;  /* 0x0000001011057824 */ /* 0x010fc800078e00ff */
[----:B------:R-:W-:Y:S01]  /*00d0*/  IMAD R2, R2, UR5, RZ ;  /* 0x0000000502027c24 */ /* 0x000fe2000f8e02ff */
[----:B------:R-:W-:Y:S01]  /*00e0*/  UIMAD.WIDE UR4, UR4, 0x2, URZ ;  /* 0x00000002040478a5 */ /* 0x000fe2000f8e023f */
[----:B------:R-:W-:Y:S02]  /*00f0*/  IMAD.SHL.U32 R3, R17, 0x8, RZ ;  /* 0x0000000811037824 */ /* 0x000fe400078e00ff */
[C---:B------:R-:W-:Y:S02]  /*0100*/  IMAD.SHL.U32 R241, R2.reuse, 0x2, RZ ;  /* 0x0000000202f17824 */ /* 0x040fe400078e00ff */
[----:B------:R-:W-:-:S03]  /*0110*/  IMAD.HI R2, R2, 0x2, RZ ;  /* 0x0000000202027827 */ /* 0x000fc600078e02ff */
[----:B---3--:R-:W-:Y:S01]  /*0120*/  IADD3 R240, P0, P1, R241, UR6, R8 ;  /* 0x00000006f1f07c10 */ /* 0x008fe2000f91e008 */
[C---:B------:R-:W-:Y:S01]  /*0130*/  IMAD.SHL.U32 R13, R17.reuse, 0x40, RZ ;  /* 0x00000040110d7824 */ /* 0x040fe200078e00ff */
[----:B------:R-:W-:Y:S02]  /*0140*/  ULDC.64 UR6, c[0x0][0x208] ;  /* 0x0000820000067ab9 */ /* 0x000fe40000000a00 */
[----:B------:R-:W-:Y:S02]  /*0150*/  IADD3.X R241, R2, UR5, R9, P0, P1 ;  /* 0x0000000502f17c10 */ /* 0x000fe400087e2409 */
[CC--:B------:R-:W-:Y:S01]  /*0160*/  LEA R4, P1, R17.reuse, R240.reuse, 0x5 ;  /* 0x000000f011047211 */ /* 0x0c0fe200078228ff */
[C---:B------:R-:W-:Y:S01]  /*0170*/  IMAD R21, R17.reuse, 0x14, RZ ;  /* 0x0000001411157824 */ /* 0x040fe200078e02ff */
[CC--:B------:R-:W-:Y:S01]  /*0180*/  LEA R8, P0, R17.reuse, R240.reuse, 0x4 ;  /* 0x000000f011087211 */ /* 0x0c0fe200078020ff */
[----:B------:R-:W-:Y:S01]  /*0190*/  IMAD R19, R17, 0xa, RZ ;  /* 0x0000000a11137824 */ /* 0x000fe200078e02ff */
[-C--:B------:R-:W-:Y:S01]  /*01a0*/  LEA.HI.X.SX32 R5, R5, R241.reuse, 0x1, P1 ;  /* 0x000000f105057211 */ /* 0x080fe200008f0eff */
[C---:B------:R-:W-:Y:S01]  /*01b0*/  IMAD R15, R17.reuse, 0x5, RZ ;  /* 0x00000005110f7824 */ /* 0x040fe200078e02ff */
[CC--:B------:R-:W-:Y:S01]  /*01c0*/  LEA R12, P1, R17.reuse, R240.reuse, 0x7 ;  /* 0x000000f0110c7211 */ /* 0x0c0fe200078238ff */
[----:B------:R-:W-:Y:S01]  /*01d0*/  IMAD R247, R17, 0x90, RZ ;  /* 0x0000009011f77824 */ /* 0x000fe200078e02ff */
[----:B------:R-:W-:Y:S01]  /*01e0*/  LEA.HI.X.SX32 R9, R3, R241, 0x1, P0 ;  /* 0x000000f103097211 */ /* 0x000fe200000f0eff */
[C---:B------:R-:W-:Y:S01]  /*01f0*/  IMAD R235, R17.reuse, 0xc0, RZ ;  /* 0x000000c011eb7824 */ /* 0x040fe200078e02ff */
[C---:B------:R-:W-:Y:S01]  /*0200*/  SHF.L.U32 R3, R17.reuse, 0x5, RZ ;  /* 0x0000000511037819 */ /* 0x040fe200000006ff */
[----:B------:R-:W2:Y:S01]  /*0210*/  LDG.E.U16 R4, desc[UR6][R4.64] ;  /* 0x0000000604047981 */ /* 0x000ea2000c1e1500 */
[----:B------:R-:W-:-:S02]  /*0220*/  LEA R10, P0, R17, R240, 0x6 ;  /* 0x000000f0110a7211 */ /* 0x000fc400078030ff */
[-C--:B------:R-:W-:Y:S01]  /*0230*/  LEA.HI.X.SX32 R13, R13, R241.reuse, 0x1, P1 ;  /* 0x000000f10d0d7211 */ /* 0x080fe200008f0eff */
[----:B------:R0:W3:Y:S01]  /*0240*/  LDG.E.U16 R6, desc[UR6][R8.64] ;  /* 0x0000000608067981 */ /* 0x0000e2000c1e1500 */
[-C--:B------:R-:W-:Y:S02]  /*0250*/  IADD3 R242, P1, R21, R240.reuse, RZ ;  /* 0x000000f015f27210 */ /* 0x080fe40007f3e0ff */
[-C--:B------:R-:W-:Y:S01]  /*0260*/  LEA.HI.X.SX32 R11, R3, R241.reuse, 0x1, P0 ;  /* 0x000000f1030b7211 */ /* 0x080fe200000f0eff */
[----:B------:R-:W-:Y:S01]  /*0270*/  IMAD R205, R17, 0x48, RZ ;  /* 0x0000004811cd7824 */ /* 0x000fe200078e02ff */
[CC--:B------:R-:W-:Y:S01]  /*0280*/  LEA.HI.X.SX32 R243, R19.reuse, R241.reuse, 0x1, P1 ;  /* 0x000000f113f37211 */ /* 0x0c0fe200008f0eff */
[----:B------:R1:W4:Y:S01]  /*0290*/  LDG.E.U16 R5, desc[UR6][R12.64] ;  /* 0x000000060c057981 */ /* 0x000322000c1e1500 */
[-C--:B0-----:R-:W-:Y:S01]  /*02a0*/  IADD3 R8, P0, R19, R240.reuse, RZ ;  /* 0x000000f013087210 */ /* 0x081fe20007f1e0ff */
[----:B------:R-:W-:Y:S01]  /*02b0*/  IMAD R19, R17, 0x50, RZ ;  /* 0x0000005011137824 */ /* 0x000fe200078e02ff */
[-C--:B------:R-:W-:Y:S01]  /*02c0*/  IADD3 R246, P2, R247, R240.reuse, RZ ;  /* 0x000000f0f7f67210 */ /* 0x080fe20007f5e0ff */
[----:B------:R-:W-:Y:S01]  /*02d0*/  IMAD R23, R17, 0xa0, RZ ;  /* 0x000000a011177824 */ /* 0x000fe200078e02ff */
[-C--:B------:R-:W-:Y:S01]  /*02e0*/  LEA.HI.X.SX32 R9, R15, R241.reuse, 0x1, P0 ;  /* 0x000000f10f097211 */ /* 0x080fe200000f0eff */
[----:B------:R-:W-:Y:S01]  /*02f0*/  IMAD R15, R17, 0x28, RZ ;  /* 0x00000028110f7824 */ /* 0x000fe200078e02ff */
[-C--:B-1----:R-:W-:Y:S01]  /*0300*/  IADD3 R12, P1, R19, R240.reuse, RZ ;  /* 0x000000f0130c7210 */ /* 0x082fe20007f3e0ff */
[----:B------:R-:W-:Y:S01]  /*0310*/  IMAD R197, R17, 0x60, RZ ;  /* 0x0000006011c57824 */ /* 0x000fe200078e02ff */
[-C--:B------:R-:W-:Y:S01]  /*0320*/  IADD3 R234, P6, R235, R240.reuse, RZ ;  /* 0x000000f0ebea7210 */ /* 0x080fe20007fde0ff */
[----:B------:R-:W-:Y:S01]  /*0330*/  IMAD R219, R17, 0x70, RZ ;  /* 0x0000007011db7824 */ /* 0x000fe200078e02ff */
[-C--:B------:R-:W-:Y:S01]  /*0340*/  LEA.HI.X.SX32 R247, R205, R241.reuse, 0x1, P2 ;  /* 0x000000f1cdf77211 */ /* 0x080fe200010f0eff */
[----:B------:R-:W-:Y:S01]  /*0350*/  IMAD R237, R17, 0xf0, RZ ;  /* 0x000000f011ed7824 */ /* 0x000fe200078e02ff */
[-C--:B------:R-:W-:Y:S01]  /*0360*/  LEA.HI.X.SX32 R13, R15, R241.reuse, 0x1, P1 ;  /* 0x000000f10f0d7211 */ /* 0x080fe200008f0eff */
[----:B------:R-:W-:Y:S01]  /*0370*/  IMAD R131, R17, 0x30, RZ ;  /* 0x0000003011837824 */ /* 0x000fe200078e02ff */
[-C--:B------:R-:W-:Y:S01]  /*0380*/  IADD3 R14, P2, R23, R240.reuse, RZ ;  /* 0x000000f0170e7210 */ /* 0x080fe20007f5e0ff */
[----:B------:R-:W-:Y:S01]  /*0390*/  IMAD R201, R17, 0x38, RZ ;  /* 0x0000003811c97824 */ /* 0x000fe200078e02ff */
[-C--:B------:R-:W-:Y:S01]  /*03a0*/  IADD3 R236, P1, R197, R240.reuse, RZ ;  /* 0x000000f0c5ec7210 */ /* 0x080fe20007f3e0ff */
[----:B------:R-:W-:Y:S01]  /*03b0*/  IMAD R231, R17, 0xe0, RZ ;  /* 0x000000e011e77824 */ /* 0x000fe200078e02ff */
[-C--:B------:R-:W-:Y:S01]  /*03c0*/  LEA.HI.X.SX32 R235, R197, R241.reuse, 0x1, P6 ;  /* 0x000000f1c5eb7211 */ /* 0x080fe200030f0eff */
[----:B------:R-:W-:Y:S01]  /*03d0*/  IMAD R229, R17, 0xc2, RZ ;  /* 0x000000c211e57824 */ /* 0x000fe200078e02ff */
[-C--:B------:R-:W-:Y:S01]  /*03e0*/  IADD3 R130, P6, R219, R240.reuse, RZ ;  /* 0x000000f0db827210 */ /* 0x080fe20007fde0ff */
[----:B------:R0:W5:Y:S01]  /*03f0*/  LDG.E.U16 R3, desc[UR6][R10.64] ;  /* 0x000000060a037981 */ /* 0x000162000c1e1500 */
[-C--:B------:R-:W-:Y:S01]  /*0400*/  IADD3 R228, P3, R237, R240.reuse, RZ ;  /* 0x000000f0ede47210 */ /* 0x080fe20007f7e0ff */
[----:B------:R-:W-:Y:S01]  /*0410*/  IMAD R233, R17, 0xd0, RZ ;  /* 0x000000d011e97824 */ /* 0x000fe200078e02ff */
[-C--:B------:R-:W-:Y:S01]  /*0420*/  IADD3 R238, P4, R131, R240.reuse, RZ ;  /* 0x000000f083ee7210 */ /* 0x080fe20007f9e0ff */
[----:B------:R-:W-:Y:S01]  /*0430*/  IMAD R25, R17, 0xb0, RZ ;  /* 0x000000b011197824 */ /* 0x000fe200078e02ff */
[-C--:B------:R-:W-:Y:S01]  /*0440*/  LEA.HI.X.SX32 R237, R131, R241.reuse, 0x1, P1 ;  /* 0x000000f183ed7211 */ /* 0x080fe200008f0eff */
[----:B------:R-:W-:Y:S01]  /*0450*/  IMAD R213, R17, 0x61, RZ ;  /* 0x0000006111d57824 */ /* 0x000fe200078e02ff */
[----:B------:R-:W-:Y:S01]  /*0460*/  LEA.HI.X.SX32 R131, R201, R241, 0x1, P6 ;  /* 0x000000f1c9837211 */ /* 0x000fe200030f0eff */
[----:B------:R-:W-:Y:S01]  /*0470*/  IMAD R189, R17, 0x12, RZ ;  /* 0x0000001211bd7824 */ /* 0x000fe200078e02ff */
[----:B------:R-:W2:Y:S01]  /*0480*/  LDG.E.U16 R242, desc[UR6][R242.64] ;  /* 0x00000006f2f27981 */ /* 0x000ea2000c1e1500 */
[----:B0-----:R-:W-:-:S02]  /*0490*/  IADD3 R10, P0, R15, R240, RZ ;  /* 0x000000f00f0a7210 */ /* 0x001fc40007f1e0ff */
        /* <DEDUP_REMOVED lines=9> */
[----:B------:R-:W-:Y:S01]  /*0530*/  IMAD R223, R17, 0xa2, RZ ;  /* 0x000000a211df7824 */ /* 0x000fe200078e02ff */
[-C--:B------:R-:W-:Y:S01]  /*0540*/  LEA.HI.X.SX32 R231, R219, R241.reuse, 0x1, P2 ;  /* 0x000000f1dbe77211 */ /* 0x080fe200010f0eff */
[----:B------:R-:W-:Y:S01]  /*0550*/  IMAD R122, R17, 0x78, RZ ;  /* 0x00000078117a7824 */ /* 0x000fe200078e02ff */
[-C--:B------:R-:W-:Y:S01]  /*0560*/  IADD3 R18, P0, R25, R240.reuse, RZ ;  /* 0x000000f019127210 */ /* 0x080fe20007f1e0ff */
[----:B------:R-:W-:Y:S01]  /*0570*/  IMAD R225, R17, 0x92, RZ ;  /* 0x0000009211e17824 */ /* 0x000fe200078e02ff */
[----:B------:R-:W-:Y:S01]  /*0580*/  LEA.HI.X.SX32 R219, R213, R241, 0x1, P6 ;  /* 0x000000f1d5db7211 */ /* 0x000fe200030f0eff */
[----:B------:R-:W-:Y:S01]  /*0590*/  IMAD R101, R17, 0x9, RZ ;  /* 0x0000000911657824 */ /* 0x000fe200078e02ff */
[-C--:B------:R-:W-:Y:S01]  /*05a0*/  IADD3 R212, P6, R189, R240.reuse, RZ ;  /* 0x000000f0bdd47210 */ /* 0x080fe20007fde0ff */
[----:B------:R-:W-:Y:S01]  /*05b0*/  IMAD R115, R17, 0x1c, RZ ;  /* 0x0000001c11737824 */ /* 0x000fe200078e02ff */
[----:B------:R-:W-:Y:S01]  /*05c0*/  IADD3 R196, P1, R201, R240, RZ ;  /* 0x000000f0c9c47210 */ /* 0x000fe20007f3e0ff */
[----:B------:R-:W-:-:S02]  /*05d0*/  IMAD R214, R17, 0xe2, RZ ;  /* 0x000000e211d67824 */ /* 0x000fc400078e02ff */
[----:B------:R-:W-:Y:S01]  /*05e0*/  IMAD R187, R17, 0x42, RZ ;  /* 0x0000004211bb7824 */ /* 0x000fe200078e02ff */
[-C--:B------:R-:W-:Y:S01]  /*05f0*/  LEA.HI.X.SX32 R233, R215, R241.reuse, 0x1, P5 ;  /* 0x000000f1d7e97211 */ /* 0x080fe200028f0eff */
[C---:B------:R-:W-:Y:S01]  /*0600*/  IMAD R221, R17.reuse, 0xb2, RZ ;  /* 0x000000b211dd7824 */ /* 0x040fe200078e02ff */
[-C--:B------:R-:W-:Y:S01]  /*0610*/  IADD3 R216, P2, R216, R240.reuse, RZ ;  /* 0x000000f0d8d87210 */ /* 0x080fe20007f5e0ff */
[----:B------:R-:W-:Y:S01]  /*0620*/  IMAD R217, R17, 0x69, RZ ;  /* 0x0000006911d97824 */ /* 0x000fe200078e02ff */
[-C--:B------:R-:W-:Y:S01]  /*0630*/  LEA.HI.X.SX32 R19, R153, R241.reuse, 0x1, P0 ;  /* 0x000000f199137211 */ /* 0x080fe200000f0eff */
[C---:B------:R-:W-:Y:S01]  /*0640*/  IMAD R209, R17.reuse, 0x51, RZ ;  /* 0x0000005111d17824 */ /* 0x040fe200078e02ff */
[-C--:B------:R-:W-:Y:S01]  /*0650*/  LEA.HI.X.SX32 R239, R70, R241.reuse, 0x1, P4 ;  /* 0x000000f146ef7211 */ /* 0x080fe200020f0eff */
[----:B------:R-:W-:Y:S01]  /*0660*/  IMAD R175, R17, 0x22, RZ ;  /* 0x0000002211af7824 */ /* 0x000fe200078e02ff */
[-C--:B------:R-:W-:Y:S01]  /*0670*/  IADD3 R222, P5, R223, R240.reuse, RZ ;  /* 0x000000f0dfde7210 */ /* 0x080fe20007fbe0ff */
[----:B------:R-:W-:Y:S01]  /*0680*/  IMAD R207, R17, 0x49, RZ ;  /* 0x0000004911cf7824 */ /* 0x000fe200078e02ff */
[-C--:B------:R-:W-:Y:S01]  /*0690*/  IADD3 R224, P4, R225, R240.reuse, RZ ;  /* 0x000000f0e1e07210 */ /* 0x080fe20007f9e0ff */
[C---:B------:R-:W-:Y:S01]  /*06a0*/  IMAD R20, R17.reuse, 0x71, RZ ;  /* 0x0000007111147824 */ /* 0x040fe200078e02ff */
[-C--:B------:R-:W-:Y:S01]  /*06b0*/  LEA.HI.X.SX32 R229, R122, R241.reuse, 0x1, P3 ;  /* 0x000000f17ae57211 */ /* 0x080fe200018f0eff */
[----:B------:R-:W-:Y:S01]  /*06c0*/  IMAD R193, R17, 0x21, RZ ;  /* 0x0000002111c17824 */ /* 0x000fe200078e02ff */
[-C--:B------:R-:W-:Y:S01]  /*06d0*/  LEA.HI.X.SX32 R213, R101, R241.reuse, 0x1, P6 ;  /* 0x000000f165d57211 */ /* 0x080fe200030f0eff */
[----:B------:R-:W-:Y:S01]  /*06e0*/  IMAD R211, R17, 0x59, RZ ;  /* 0x0000005911d37824 */ /* 0x000fe200078e02ff */
[-C--:B------:R-:W-:Y:S01]  /*06f0*/  LEA.HI.X.SX32 R197, R115, R241.reuse, 0x1, P1 ;  /* 0x000000f173c57211 */ /* 0x080fe200008f0eff */
[C---:B------:R-:W-:Y:S01]  /*0700*/  IMAD R135, R17.reuse, 0x32, RZ ;  /* 0x0000003211877824 */ /* 0x040fe200078e02ff */
[-C--:B------:R-:W-:Y:S01]  /*0710*/  IADD3 R214, P3, R214, R240.reuse, RZ ;  /* 0x000000f0d6d67210 */ /* 0x080fe20007f7e0ff */
[----:B------:R-:W-:Y:S01]  /*0720*/  IMAD R177, R17, 0x72, RZ ;  /* 0x0000007211b17824 */ /* 0x000fe200078e02ff */
[-C--:B------:R-:W-:Y:S01]  /*0730*/  IADD3 R206, P6, R187, R240.reuse, RZ ;  /* 0x000000f0bbce7210 */ /* 0x080fe20007fde0ff */
[----:B------:R-:W-:Y:S01]  /*0740*/  IMAD R167, R17, 0x11, RZ ;  /* 0x0000001111a77824 */ /* 0x000fe200078e02ff */
[----:B------:R-:W-:Y:S01]  /*0750*/  IADD3 R220, P1, R221, R240, RZ ;  /* 0x000000f0dddc7210 */ /* 0x000fe20007f3e0ff */
[----:B------:R-:W-:Y:S01]  /*0760*/  IMAD R183, R17, 0x52, RZ ;  /* 0x0000005211b77824 */ /* 0x000fe200078e02ff */
[-C--:B------:R-:W-:Y:S01]  /*0770*/  LEA.HI.X.SX32 R217, R217, R241.reuse, 0x1, P2 ;  /* 0x000000f1d9d97211 */ /* 0x080fe200010f0eff */
[----:B------:R0:W2:Y:S01]  /*0780*/  LDG.E.U16 R243, desc[UR6][R18.64] ;  /* 0x0000000612f37981 */ /* 0x0000a2000c1e1500 */
[----:B------:R-:W-:-:S02]  /*0790*/  LEA.HI.X.SX32 R223, R209, R241, 0x1, P5 ;  /* 0x000000f1d1df7211 */ /* 0x000fc400028f0eff */
[-C--:B------:R-:W-:Y:S01]  /*07a0*/  IADD3 R210, P2, R175, R240.reuse, RZ ;  /* 0x000000f0afd27210 */ /* 0x080fe20007f5e0ff */
[----:B------:R1:W2:Y:S01]  /*07b0*/  LDG.E.U16 R244, desc[UR6][R14.64] ;  /* 0x000000060ef47981 */ /* 0x0002a2000c1e1500 */
[-C--:B------:R-:W-:Y:S01]  /*07c0*/  LEA.HI.X.SX32 R225, R207, R241.reuse, 0x1, P4 ;  /* 0x000000f1cfe17211 */ /* 0x080fe200020f0eff */
[----:B------:R-:W-:Y:S01]  /*07d0*/  IMAD R227, R17, 0x82, RZ ;  /* 0x0000008211e37824 */ /* 0x000fe200078e02ff */
[-C--:B------:R-:W-:Y:S01]  /*07e0*/  IADD3 R190, P5, R215, R240.reuse, RZ ;  /* 0x000000f0d7be7210 */ /* 0x080fe20007fbe0ff */
[C---:B------:R-:W-:Y:S01]  /*07f0*/  IMAD R191, R17.reuse, 0x19, RZ ;  /* 0x0000001911bf7824 */ /* 0x040fe200078e02ff */
[-C--:B------:R-:W-:Y:S01]  /*0800*/  LEA.HI.X.SX32 R215, R20, R241.reuse, 0x1, P3 ;  /* 0x000000f114d77211 */ /* 0x080fe200018f0eff */
[----:B0-----:R-:W-:Y:S01]  /*0810*/  IMAD R18, R17, 0x39, RZ ;  /* 0x0000003911127824 */ /* 0x001fe200078e02ff */
[-C--:B------:R-:W-:Y:S01]  /*0820*/  LEA.HI.X.SX32 R207, R193, R241.reuse, 0x1, P6 ;  /* 0x000000f1c1cf7211 */ /* 0x080fe200030f0eff */
[----:B------:R-:W-:Y:S01]  /*0830*/  IMAD R179, R17, 0x62, RZ ;  /* 0x0000006211b37824 */ /* 0x000fe200078e02ff */
[-C--:B------:R-:W-:Y:S01]  /*0840*/  LEA.HI.X.SX32 R221, R211, R241.reuse, 0x1, P1 ;  /* 0x000000f1d3dd7211 */ /* 0x080fe200008f0eff */
[----:B-1----:R-:W-:Y:S01]  /*0850*/  IMAD R14, R17, 0x24, RZ ;  /* 0x00000024110e7824 */ /* 0x002fe200078e02ff */
[-C--:B------:R-:W-:Y:S01]  /*0860*/  IADD3 R208, P3, R135, R240.reuse, RZ ;  /* 0x000000f087d07210 */ /* 0x080fe20007f7e0ff */
[----:B------:R-:W-:Y:S01]  /*0870*/  IMAD R195, R17, 0x29, RZ ;  /* 0x0000002911c37824 */ /* 0x000fe200078e02ff */
[-C--:B------:R-:W-:Y:S01]  /*0880*/  IADD3 R166, P6, R177, R240.reuse, RZ ;  /* 0x000000f0b1a67210 */ /* 0x080fe20007fde0ff */
[----:B------:R-:W-:Y:S01]  /*0890*/  IMAD.SHL.U32 R127, R17, 0x2, RZ ;  /* 0x00000002117f7824 */ /* 0x000fe200078e00ff */
[-C--:B------:R-:W-:Y:S01]  /*08a0*/  LEA.HI.X.SX32 R211, R167, R241.reuse, 0x1, P2 ;  /* 0x000000f1a7d37211 */ /* 0x080fe200010f0eff */
[----:B------:R-:W-:Y:S01]  /*08b0*/  IMAD R203, R17, 0x41, RZ ;  /* 0x0000004111cb7824 */ /* 0x000fe200078e02ff */
[-C--:B------:R-:W-:Y:S01]  /*08c0*/  IADD3 R204, P2, R183, R240.reuse, RZ ;  /* 0x000000f0b7cc7210 */ /* 0x080fe20007f5e0ff */
[----:B------:R-:W-:Y:S01]  /*08d0*/  IMAD R199, R17, 0x31, RZ ;  /* 0x0000003111c77824 */ /* 0x000fe200078e02ff */
[-C--:B------:R-:W-:Y:S01]  /*08e0*/  IADD3 R226, P0, R227, R240.reuse, RZ ;  /* 0x000000f0e3e27210 */ /* 0x080fe20007f1e0ff */
[----:B------:R-:W-:Y:S01]  /*08f0*/  IMAD R188, R17, 0x84, RZ ;  /* 0x0000008411bc7824 */ /* 0x000fe200078e02ff */
[-C--:B------:R-:W-:Y:S01]  /*0900*/  LEA.HI.X.SX32 R209, R191, R241.reuse, 0x1, P3 ;  /* 0x000000f1bfd17211 */ /* 0x080fe200018f0eff */
[C---:B------:R-:W-:Y:S01]  /*0910*/  IMAD R16, R17.reuse, 0x34, RZ ;  /* 0x0000003411107824 */ /* 0x040fe200078e02ff */
[----:B------:R-:W-:Y:S01]  /*0920*/  LEA.HI.X.SX32 R167, R18, R241, 0x1, P6 ;  /* 0x000000f112a77211 */ /* 0x000fe200030f0eff */
[----:B------:R-:W-:Y:S01]  /*0930*/  IMAD R186, R17, 0x94, RZ ;  /* 0x0000009411ba7824 */ /* 0x000fe200078e02ff */
[-C--:B------:R-:W-:Y:S01]  /*0940*/  IADD3 R192, P4, R205, R240.reuse, RZ ;  /* 0x000000f0cdc07210 */ /* 0x080fe20007f9e0ff */
[----:B------:R-:W-:Y:S01]  /*0950*/  IMAD R184, R17, 0xa4, RZ ;  /* 0x000000a411b87824 */ /* 0x000fe200078e02ff */
[-C--:B------:R-:W-:Y:S01]  /*0960*/  IADD3 R202, P3, R179, R240.reuse, RZ ;  /* 0x000000f0b3ca7210 */ /* 0x080fe20007f7e0ff */
[----:B------:R0:W2:Y:S01]  /*0970*/  LDG.E.U16 R245, desc[UR6][R12.64] ;  /* 0x000000060cf57981 */ /* 0x0000a2000c1e1500 */
[----:B------:R-:W-:-:S02]  /*0980*/  IADD3 R194, P6, R14, R240, RZ ;  /* 0x000000f00ec27210 */ /* 0x000fc40007fde0ff */
[-C--:B------:R-:W-:Y:S01]  /*0990*/  LEA.HI.X.SX32 R205, R195, R241.reuse, 0x1, P2 ;  /* 0x000000f1c3cd7211 */ /* 0x080fe200010f0eff */
[----:B------:R-:W-:Y:S01]  /*09a0*/  IMAD R182, R17, 0xb4, RZ ;  /* 0x000000b411b67824 */ /* 0x000fe200078e02ff */
[-C--:B------:R-:W-:Y:S01]  /*09b0*/  IADD3 R200, P2, R127, R240.reuse, RZ ;  /* 0x000000f07fc87210 */ /* 0x080fe20007f5e0ff */
[----:B------:R-:W-:Y:S01]  /*09c0*/  IMAD R96, R17, 0x4a, RZ ;  /* 0x0000004a11607824 */ /* 0x000fe200078e02ff */
[-C--:B------:R-:W-:Y:S01]  /*09d0*/  LEA.HI.X.SX32 R227, R203, R241.reuse, 0x1, P0 ;  /* 0x000000f1cbe37211 */ /* 0x080fe200000f0eff */
[C---:B------:R-:W-:Y:S01]  /*09e0*/  IMAD R180, R17.reuse, 0xc4, RZ ;  /* 0x000000c411b47824 */ /* 0x040fe200078e02ff */
[-C--:B------:R-:W-:Y:S01]  /*09f0*/  IADD3 R188, P1, R188, R240.reuse, RZ ;  /* 0x000000f0bcbc7210 */ /* 0x080fe20007f3e0ff */
[----:B0-----:R-:W-:Y:S01]  /*0a00*/  IMAD R12, R17, 0x1a, RZ ;  /* 0x0000001a110c7824 */ /* 0x001fe200078e02ff */
[-C--:B------:R-:W-:Y:S01]  /*0a10*/  LEA.HI.X.SX32 R203, R199, R241.reuse, 0x1, P3 ;  /* 0x000000f1c7cb7211 */ /* 0x080fe200018f0eff */
[----:B------:R-:W-:Y:S01]  /*0a20*/  IMAD R185, R17, 0x86, RZ ;  /* 0x0000008611b97824 */ /* 0x000fe200078e02ff */
[-C--:B------:R-:W-:Y:S01]  /*0a30*/  LEA.HI.X.SX32 R195, R189, R241.reuse, 0x1, P6 ;  /* 0x000000f1bdc37211 */ /* 0x080fe200030f0eff */
[C---:B------:R-:W-:Y:S01]  /*0a40*/  IMAD R94, R17.reuse, 0x5a, RZ ;  /* 0x0000005a115e7824 */ /* 0x040fe200078e02ff */
[-C--:B------:R-:W-:Y:S01]  /*0a50*/  IADD3 R186, P3, R186, R240.reuse, RZ ;  /* 0x000000f0baba7210 */ /* 0x080fe20007f7e0ff */
[C---:B------:R-:W-:Y:S01]  /*0a60*/  IMAD R178, R17.reuse, 0xd4, RZ ;  /* 0x000000d411b27824 */ /* 0x040fe200078e02ff */
[-C--:B------:R-:W-:Y:S01]  /*0a70*/  IADD3 R100, P6, R16, R240.reuse, RZ ;  /* 0x000000f010647210 */ /* 0x080fe20007fde0ff */
[C---:B------:R-:W-:Y:S01]  /*0a80*/  IMAD R181, R17.reuse, 0xa6, RZ ;  /* 0x000000a611b57824 */ /* 0x040fe200078e02ff */
[CC--:B------:R-:W-:Y:S01]  /*0a90*/  LEA.HI.X.SX32 R201, R17.reuse, R241.reuse, 0x1, P2 ;  /* 0x000000f111c97211 */ /* 0x0c0fe200010f0eff */
[C---:B------:R-:W-:Y:S01]  /*0aa0*/  IMAD R119, R17.reuse, 0x44, RZ ;  /* 0x0000004411777824 */ /* 0x040fe200078e02ff */
[-C--:B------:R-:W-:Y:S01]  /*0ab0*/  IADD3 R184, P2, R184, R240.reuse, RZ ;  /* 0x000000f0b8b87210 */ /* 0x080fe20007f5e0ff */
[C---:B------:R-:W-:Y:S01]  /*0ac0*/  IMAD R198, R17.reuse, 0xf2, RZ ;  /* 0x000000f211c67824 */ /* 0x040fe200078e02ff */
[-C--:B------:R-:W-:Y:S01]  /*0ad0*/  LEA.HI.X.SX32 R193, R14, R241.reuse, 0x1, P4 ;  /* 0x000000f10ec17211 */ /* 0x080fe200020f0eff */
[C---:B------:R-:W-:Y:S01]  /*0ae0*/  IMAD R109, R17.reuse, 0x6a, RZ ;  /* 0x0000006a116d7824 */ /* 0x040fe200078e02ff */
[-C--:B------:R-:W-:Y:S01]  /*0af0*/  IADD3 R182, P4, R182, R240.reuse, RZ ;  /* 0x000000f0b6b67210 */ /* 0x080fe20007f9e0ff */
[----:B------:R-:W-:Y:S01]  /*0b00*/  IMAD R99, R17, 0x2a, RZ ;  /* 0x0000002a11637824 */ /* 0x000fe200078e02ff */
[-C--:B------:R-:W-:Y:S01]  /*0b10*/  LEA.HI.X.SX32 R189, R187, R241.reuse, 0x1, P1 ;  /* 0x000000f1bbbd7211 */ /* 0x080fe200008f0eff */
[C---:B------:R-:W-:Y:S01]  /*0b20*/  IMAD R24, R17.reuse, 0x79, RZ ;  /* 0x0000007911187824 */ /* 0x040fe200078e02ff */
[-C--:B------:R-:W-:Y:S01]  /*0b30*/  LEA.HI.X.SX32 R101, R12, R241.reuse, 0x1, P6 ;  /* 0x000000f10c657211 */ /* 0x080fe200030f0eff */
[C---:B------:R-:W-:Y:S01]  /*0b40*/  IMAD R111, R17.reuse, 0x64, RZ ;  /* 0x00000064116f7824 */ /* 0x040fe200078e02ff */
[-C--:B------:R-:W-:Y:S01]  /*0b50*/  LEA.HI.X.SX32 R187, R96, R241.reuse, 0x1, P3 ;  /* 0x000000f160bb7211 */ /* 0x080fe200018f0eff */
[C---:B------:R-:W-:Y:S01]  /*0b60*/  IMAD R173, R17.reuse, 0x15, RZ ;  /* 0x0000001511ad7824 */ /* 0x040fe200078e02ff */
[-C--:B------:R-:W-:Y:S01]  /*0b70*/  IADD3 R180, P6, R180, R240.reuse, RZ ;  /* 0x000000f0b4b47210 */ /* 0x080fe20007fde0ff */
[----:B------:R-:W-:Y:S01]  /*0b80*/  IMAD R107, R17, 0x74, RZ ;  /* 0x00000074116b7824 */ /* 0x000fe200078e02ff */
        /* <DEDUP_REMOVED lines=13> */
[----:B------:R-:W-:Y:S01]  /*0c60*/  IMAD R133, R17, 0x6, RZ ;  /* 0x0000000611857824 */ /* 0x000fe200078e02ff */
[-C--:B------:R-:W-:Y:S01]  /*0c70*/  IADD3 R174, P6, R119, R240.reuse, RZ ;  /* 0x000000f077ae7210 */ /* 0x080fe20007fde0ff */
[C---:B------:R-:W-:Y:S01]  /*0c80*/  IMAD R176, R17.reuse, 0xe4, RZ ;  /* 0x000000e411b07824 */ /* 0x040fe200078e02ff */
[-C--:B------:R-:W-:Y:S01]  /*0c90*/  IADD3 R198, P0, R198, R240.reuse, RZ ;  /* 0x000000f0c6c67210 */ /* 0x080fe20007f1e0ff */
[----:B------:R-:W-:Y:S01]  /*0ca0*/  IMAD R155, R17, 0x6b, RZ ;  /* 0x0000006b119b7824 */ /* 0x000fe200078e02ff */
[-C--:B------:R-:W-:Y:S01]  /*0cb0*/  LEA.HI.X.SX32 R179, R109, R241.reuse, 0x1, P5 ;  /* 0x000000f16db37211 */ /* 0x080fe200028f0eff */
[----:B------:R-:W-:Y:S01]  /*0cc0*/  IMAD R90, R17, 0x7a, RZ ;  /* 0x0000007a115a7824 */ /* 0x000fe200078e02ff */
        /* <DEDUP_REMOVED lines=8> */
[----:B------:R-:W-:Y:S01]  /*0d50*/  IADD3 R128, P0, R12, R240, RZ ;  /* 0x000000f00c807210 */ /* 0x000fe20007f1e0ff */
[----:B------:R-:W2:Y:S01]  /*0d60*/  LDG.E.U16 R8, desc[UR6][R8.64] ;  /* 0x0000000608087981 */ /* 0x000ea2000c1e1500 */
[----:B------:R-:W-:-:S02]  /*0d70*/  LEA.HI.X.SX32 R173, R173, R241, 0x1, P5 ;  /* 0x000000f1adad7211 */ /* 0x000fc400028f0eff */
[-C--:B------:R-:W-:Y:S01]  /*0d80*/  IADD3 R170, P5, R107, R240.reuse, RZ ;  /* 0x000000f06baa7210 */ /* 0x080fe20007fbe0ff */
[----:B------:R-:W-:Y:S01]  /*0d90*/  IMAD R113, R17, 0x54, RZ ;  /* 0x0000005411717824 */ /* 0x000fe200078e02ff */
[-C--:B------:R-:W-:Y:S01]  /*0da0*/  LEA.HI.X.SX32 R135, R135, R241.reuse, 0x1, P6 ;  /* 0x000000f187877211 */ /* 0x080fe200030f0eff */
[----:B------:R-:W-:Y:S01]  /*0db0*/  IMAD R165, R17, 0x43, RZ ;  /* 0x0000004311a57824 */ /* 0x000fe200078e02ff */
[-C--:B------:R-:W-:Y:S01]  /*0dc0*/  LEA.HI.X.SX32 R129, R129, R241.reuse, 0x1, P0 ;  /* 0x000000f181817211 */ /* 0x080fe200000f0eff */
[----:B------:R-:W-:Y:S01]  /*0dd0*/  IMAD R161, R17, 0x53, RZ ;  /* 0x0000005311a17824 */ /* 0x000fe200078e02ff */
[-C--:B------:R-:W-:Y:S01]  /*0de0*/  IADD3 R156, P6, R171, R240.reuse, RZ ;  /* 0x000000f0ab9c7210 */ /* 0x080fe20007fde0ff */
[----:B------:R0:W2:Y:S01]  /*0df0*/  LDG.E.U16 R9, desc[UR6][R10.64] ;  /* 0x000000060a097981 */ /* 0x0000a2000c1e1500 */
[CC--:B------:R-:W-:Y:S02]  /*0e00*/  LEA R126, P0, R17.reuse, R240.reuse, 0x2 ;  /* 0x000000f0117e7211 */ /* 0x0c0fe400078010ff */
[-C--:B------:R-:W-:Y:S01]  /*0e10*/  LEA.HI.X.SX32 R171, R68, R241.reuse, 0x1, P5 ;  /* 0x000000f144ab7211 */ /* 0x080fe200028f0eff */
[----:B------:R-:W-:Y:S01]  /*0e20*/  IMAD R149, R17, 0xb, RZ ;  /* 0x0000000b11957824 */ /* 0x000fe200078e02ff */
[-C--:B------:R-:W-:Y:S01]  /*0e30*/  IADD3 R154, P5, R169, R240.reuse, RZ ;  /* 0x000000f0a99a7210 */ /* 0x080fe20007fbe0ff */
[C---:B------:R-:W-:Y:S01]  /*0e40*/  IMAD R136, R17.reuse, 0xf6, RZ ;  /* 0x000000f611887824 */ /* 0x040fe200078e02ff */
[-C--:B------:R-:W-:Y:S01]  /*0e50*/  IADD3 R168, P1, R168, R240.reuse, RZ ;  /* 0x000000f0a8a87210 */ /* 0x080fe20007f3e0ff */
[----:B------:R-:W-:Y:S01]  /*0e60*/  IMAD R47, R17, 0x46, RZ ;  /* 0x00000046112f7824 */ /* 0x000fe200078e02ff */
[-C--:B------:R-:W-:Y:S01]  /*0e70*/  LEA.HI.X.SX32 R157, R157, R241.reuse, 0x1, P6 ;  /* 0x000000f19d9d7211 */ /* 0x080fe200030f0eff */
[----:B0-----:R-:W-:Y:S01]  /*0e80*/  IMAD R10, R17, 0x73, RZ ;  /* 0x00000073110a7824 */ /* 0x001fe200078e02ff */
[-C--:B------:R-:W-:Y:S01]  /*0e90*/  LEA.HI.X.SX32 R127, R127, R241.reuse, 0x1, P0 ;  /* 0x000000f17f7f7211 */ /* 0x080fe200000f0eff */
[----:B------:R-:W-:Y:S01]  /*0ea0*/  IMAD R117, R17, 0x26, RZ ;  /* 0x0000002611757824 */ /* 0x000fe200078e02ff */
[-C--:B------:R-:W-:Y:S01]  /*0eb0*/  IADD3 R150, P6, R133, R240.reuse, RZ ;  /* 0x000000f085967210 */ /* 0x080fe20007fde0ff */
        /* <DEDUP_REMOVED lines=40> */
[C---:B------:R-:W-:Y:S01]  /*1140*/  IMAD R114, R17.reuse, 0xa8, RZ ;  /* 0x000000a811727824 */ /* 0x040fe200078e02ff */
[-C--:B------:R-:W-:Y:S01]  /*1150*/  IADD3 R162, P2, R162, R240.reuse, RZ ;  /* 0x000000f0a2a27210 */ /* 0x080fe20007f5e0ff */
[C---:B------:R-:W-:Y:S01]  /*1160*/  IMAD.SHL.U32 R121, R17.reuse, 0x4, RZ ;  /* 0x0000000411797824 */ /* 0x040fe200078e00ff */
        /* <DEDUP_REMOVED lines=23> */
[C---:B------:R-:W-:Y:S01]  /*12e0*/  IMAD R34, R17.reuse, 0x7c, RZ ;  /* 0x0000007c11227824 */ /* 0x040fe200078e02ff */
[-C--:B------:R-:W-:Y:S01]  /*12f0*/  IADD3 R122, P0, R122, R240.reuse, RZ ;  /* 0x000000f07a7a7210 */ /* 0x080fe20007f1e0ff */
[----:B------:R-:W-:Y:S01]  /*1300*/  IMAD R37, R17, 0x1e, RZ ;  /* 0x0000001e11257824 */ /* 0x000fe200078e02ff */
[-C--:B------:R-:W-:Y:S01]  /*1310*/  LEA.HI.X.SX32 R125, R125, R241.reuse, 0x1, P3 ;  /* 0x000000f17d7d7211 */ /* 0x080fe200018f0eff */
[----:B------:R-:W-:Y:S01]  /*1320*/  IMAD R103, R17, 0x7, RZ ;  /* 0x0000000711677824 */ /* 0x000fe200078e02ff */
[-C--:B------:R-:W-:Y:S01]  /*1330*/  LEA.HI.X.SX32 R139, R139, R241.reuse, 0x1, P5 ;  /* 0x000000f18b8b7211 */ /* 0x080fe200028f0eff */
[C---:B------:R-:W-:Y:S01]  /*1340*/  IMAD R64, R17.reuse, 0x8a, RZ ;  /* 0x0000008a11407824 */ /* 0x040fe200078e02ff */
[CC--:B------:R-:W-:Y:S01]  /*1350*/  LEA R120, P3, R17.reuse, R240.reuse, 0x3 ;  /* 0x000000f011787211 */ /* 0x0c0fe200078618ff */
[----:B------:R-:W-:Y:S01]  /*1360*/  IMAD R95, R17, 0x2d, RZ ;  /* 0x0000002d115f7824 */ /* 0x000fe200078e02ff */
[-C--:B------:R-:W-:Y:S01]  /*1370*/  LEA.HI.X.SX32 R141, R141, R241.reuse, 0x1, P1 ;  /* 0x000000f18d8d7211 */ /* 0x080fe200008f0eff */
[C---:B------:R-:W-:Y:S01]  /*1380*/  IMAD R87, R17.reuse, 0x4d, RZ ;  /* 0x0000004d11577824 */ /* 0x040fe200078e02ff */
[-C--:B------:R-:W-:Y:S01]  /*1390*/  IADD3 R62, P5, R62, R240.reuse, RZ ;  /* 0x000000f03e3e7210 */ /* 0x080fe20007fbe0ff */
[----:B------:R-:W-:Y:S01]  /*13a0*/  IMAD R89, R17, 0xf, RZ ;  /* 0x0000000f11597824 */ /* 0x000fe200078e02ff */
[-C--:B------:R-:W-:Y:S01]  /*13b0*/  LEA.HI.X.SX32 R67, R67, R241.reuse, 0x1, P4 ;  /* 0x000000f143437211 */ /* 0x080fe200020f0eff */
[C---:B------:R-:W-:Y:S01]  /*13c0*/  IMAD R83, R17.reuse, 0x2e, RZ ;  /* 0x0000002e11537824 */ /* 0x040fe200078e02ff */
        /* <DEDUP_REMOVED lines=31> */
[C---:B------:R-:W-:Y:S01]  /*15c0*/  IMAD R55, R17.reuse, 0x75, RZ ;  /* 0x0000007511377824 */ /* 0x040fe200078e02ff */
        /* <DEDUP_REMOVED lines=31> */
[----:B------:R0:W2:Y:S01]  /*17c0*/  LDG.E.U16 R246, desc[UR6][R246.64] ;  /* 0x00000006f6f67981 */ /* 0x0000a2000c1e1500 */
[----:B------:R-:W-:-:S02]  /*17d0*/  LEA.HI.X.SX32 R103, R103, R241, 0x1, P1 ;  /* 0x000000f167677211 */ /* 0x000fc400008f0eff */
[-C--:B------:R-:W-:Y:S01]  /*17e0*/  IADD3 R64, P1, R64, R240.reuse, RZ ;  /* 0x000000f040407210 */ /* 0x080fe20007f3e0ff */
[----:B------:R-:W-:Y:S01]  /*17f0*/  IMAD R33, R17, 0x7f, RZ ;  /* 0x0000007f11217824 */ /* 0x000fe200078e02ff */
[-C--:B------:R-:W-:Y:S01]  /*1800*/  LEA.HI.X.SX32 R111, R111, R241.reuse, 0x1, P4 ;  /* 0x000000f16f6f7211 */ /* 0x080fe200020f0eff */
[----:B------:R-:W-:Y:S01]  /*1810*/  IMAD R45, R17, 0xfc, RZ ;  /* 0x000000fc112d7824 */ /* 0x000fe200078e02ff */
[-C--:B------:R-:W-:Y:S01]  /*1820*/  LEA.HI.X.SX32 R95, R95, R241.reuse, 0x1, P6 ;  /* 0x000000f15f5f7211 */ /* 0x080fe200030f0eff */
[----:B------:R-:W-:Y:S01]  /*1830*/  IMAD R25, R17, 0x9e, RZ ;  /* 0x0000009e11197824 */ /* 0x000fe200078e02ff */
[-C--:B------:R-:W-:Y:S01]  /*1840*/  LEA.HI.X.SX32 R87, R87, R241.reuse, 0x1, P2 ;  /* 0x000000f157577211 */ /* 0x080fe200010f0eff */
[----:B------:R1:W2:Y:S01]  /*1850*/  LDG.E.U16 R2, desc[UR6][R240.64] ;  /* 0x00000006f0027981 */ /* 0x0002a2000c1e1500 */
[-C--:B------:R-:W-:Y:S02]  /*1860*/  IADD3 R96, P4, R96, R240.reuse, RZ ;  /* 0x000000f060607210 */ /* 0x080fe40007f9e0ff */
[----:B------:R-:W-:Y:S01]  /*1870*/  IADD3 R82, P6, R82, R240, RZ ;  /* 0x000000f052527210 */ /* 0x000fe20007fde0ff */
[----:B------:R-:W2:Y:S01]  /*1880*/  LDG.E.U16 R238, desc[UR6][R238.64] ;  /* 0x00000006eeee7981 */ /* 0x000ea2000c1e1500 */
[----:B------:R-:W-:-:S02]  /*1890*/  LEA.HI.X.SX32 R89, R89, R241, 0x1, P3 ;  /* 0x000000f159597211 */ /* 0x000fc400018f0eff */
[-C--:B------:R-:W-:Y:S01]  /*18a0*/  IADD3 R60, P2, R83, R240.reuse, RZ ;  /* 0x000000f0533c7210 */ /* 0x080fe20007f5e0ff */
[----:B------:R-:W2:Y:S01]  /*18b0*/  LDG.E.U16 R236, desc[UR6][R236.64] ;  /* 0x00000006ecec7981 */ /* 0x000ea2000c1e1500 */
[-C--:B------:R-:W-:Y:S02]  /*18c0*/  LEA.HI.X.SX32 R91, R91, R241.reuse, 0x1, P0 ;  /* 0x000000f15b5b7211 */ /* 0x080fe400000f0eff */
[-C--:B------:R-:W-:Y:S01]  /*18d0*/  IADD3 R22, P3, R22, R240.reuse, RZ ;  /* 0x000000f016167210 */ /* 0x080fe20007f7e0ff */
[----:B------:R-:W2:Y:S01]  /*18e0*/  LDG.E.U16 R234, desc[UR6][R234.64] ;  /* 0x00000006eaea7981 */ /* 0x000ea2000c1e1500 */
[-C--:B------:R-:W-:Y:S02]  /*18f0*/  IADD3 R34, P0, R34, R240.reuse, RZ ;  /* 0x000000f022227210 */ /* 0x080fe40007f1e0ff */
[----:B------:R-:W-:Y:S01]  /*1900*/  LEA.HI.X.SX32 R65, R65, R241, 0x1, P1 ;  /* 0x000000f141417211 */ /* 0x000fe200008f0eff */
[----:B------:R-:W2:Y:S01]  /*1910*/  LDG.E.U16 R232, desc[UR6][R232.64] ;  /* 0x00000006e8e87981 */ /* 0x000ea2000c1e1500 */
[----:B------:R-:W-:-:S02]  /*1920*/  IADD3 R80, P1, R80, R240, RZ ;  /* 0x000000f050507210 */ /* 0x000fc40007f3e0ff */
[-C--:B------:R-:W-:Y:S01]  /*1930*/  LEA.HI.X.SX32 R97, R97, R241.reuse, 0x1, P4 ;  /* 0x000000f161617211 */ /* 0x080fe200020f0eff */
[----:B------:R-:W2:Y:S01]  /*1940*/  LDG.E.U16 R130, desc[UR6][R130.64] ;  /* 0x0000000682827981 */ /* 0x000ea2000c1e1500 */
[-C--:B------:R-:W-:Y:S02]  /*1950*/  LEA.HI.X.SX32 R83, R83, R241.reuse, 0x1, P6 ;  /* 0x000000f153537211 */ /* 0x080fe400030f0eff */
[----:B------:R-:W-:Y:S01]  /*1960*/  LEA.HI.X.SX32 R61, R61, R241, 0x1, P2 ;  /* 0x000000f13d3d7211 */ /* 0x000fe200010f0eff */
[----:B------:R-:W2:Y:S01]  /*1970*/  LDG.E.U16 R230, desc[UR6][R230.64] ;  /* 0x00000006e6e67981 */ /* 0x000ea2000c1e1500 */
[-C--:B------:R-:W-:Y:S02]  /*1980*/  IADD3 R84, P4, R84, R240.reuse, RZ ;  /* 0x000000f054547210 */ /* 0x080fe40007f9e0ff */
[-C--:B------:R-:W-:Y:S01]  /*1990*/  IADD3 R56, P6, R35, R240.reuse, RZ ;  /* 0x000000f023387210 */ /* 0x080fe20007fde0ff */
[----:B------:R-:W2:Y:S01]  /*19a0*/  LDG.E.U16 R228, desc[UR6][R228.64] ;  /* 0x00000006e4e47981 */ /* 0x000ea2000c1e1500 */
[----:B------:R-:W-:-:S02]  /*19b0*/  IADD3 R78, P2, R78, R240, RZ ;  /* 0x000000f04e4e7210 */ /* 0x000fc40007f5e0ff */
[-C--:B------:R-:W-:Y:S01]  /*19c0*/  LEA.HI.X.SX32 R23, R23, R241.reuse, 0x1, P3 ;  /* 0x000000f117177211 */ /* 0x080fe200018f0eff */
        /* <DEDUP_REMOVED lines=11> */
[-C--:B------:R-:W-:Y:S01]  /*1a80*/  IADD3 R42, P4, R42, R240.reuse, RZ ;  /* 0x000000f02a2a7210 */ /* 0x080fe20007f9e0ff */
[----:B------:R-:W2:Y:S01]  /*1a90*/  LDG.E.U16 R218, desc[UR6][R218.64] ;  /* 0x00000006dada7981 */ /* 0x000ea2000c1e1500 */
[----:B------:R-:W-:Y:S02]  /*1aa0*/  IADD3 R54, P2, R31, R240, RZ ;  /* 0x000000f01f367210 */ /* 0x000fe40007f5e0ff */
[-C--:B------:R-:W-:Y:S01]  /*1ab0*/  LEA.HI.X.SX32 R77, R51, R241.reuse, 0x1, P0 ;  /* 0x000000f1334d7211 */ /* 0x080fe200000f0eff */
[----:B------:R-:W2:Y:S01]  /*1ac0*/  LDG.E.U16 R216, desc[UR6][R216.64] ;  /* 0x00000006d8d87981 */ /* 0x000ea2000c1e1500 */
[----:B------:R-:W-:-:S02]  /*1ad0*/  LEA.HI.X.SX32 R39, R39, R241, 0x1, P5 ;  /* 0x000000f127277211 */ /* 0x000fc400028f0eff */
[-C--:B------:R-:W-:Y:S01]  /*1ae0*/  LEA.HI.X.SX32 R57, R57, R241.reuse, 0x1, P6 ;  /* 0x000000f139397211 */ /* 0x080fe200030f0eff */
[----:B0-----:R-:W-:Y:S01]  /*1af0*/  IMAD R247, R17, 0x9c, RZ ;  /* 0x0000009c11f77824 */ /* 0x001fe200078e02ff */
[-C--:B------:R-:W-:Y:S01]  /*1b00*/  IADD3 R26, P0, R53, R240.reuse, RZ ;  /* 0x000000f0351a7210 */ /* 0x080fe20007f1e0ff */
[----:B------:R-:W2:Y:S01]  /*1b10*/  LDG.E.U16 R214, desc[UR6][R214.64] ;  /* 0x00000006d6d67981 */ /* 0x000ea2000c1e1500 */
[-C--:B------:R-:W-:Y:S02]  /*1b20*/  IADD3 R36, P5, R36, R240.reuse, RZ ;  /* 0x000000f024247210 */ /* 0x080fe40007fbe0ff */
[----:B------:R-:W-:Y:S01]  /*1b30*/  IADD3 R72, P6, R249, R240, RZ ;  /* 0x000000f0f9487210 */ /* 0x000fe20007fde0ff */
[----:B------:R-:W2:Y:S01]  /*1b40*/  LDG.E.U16 R212, desc[UR6][R212.64] ;  /* 0x00000006d4d47981 */ /* 0x000ea2000c1e1500 */
[-C--:B------:R-:W-:Y:S02]  /*1b50*/  LEA.HI.X.SX32 R53, R27, R241.reuse, 0x1, P3 ;  /* 0x000000f11b357211 */ /* 0x080fe400018f0eff */
[-C--:B------:R-:W-:Y:S01]  /*1b60*/  LEA.HI.X.SX32 R43, R43, R241.reuse, 0x1, P4 ;  /* 0x000000f12b2b7211 */ /* 0x080fe200020f0eff */
[----:B------:R-:W2:Y:S01]  /*1b70*/  LDG.E.U16 R210, desc[UR6][R210.64] ;  /* 0x00000006d2d27981 */ /* 0x000ea2000c1e1500 */
[----:B------:R-:W-:-:S02]  /*1b80*/  LEA.HI.X.SX32 R55, R41, R241, 0x1, P2 ;  /* 0x000000f129377211 */ /* 0x000fc400010f0eff */
[-C--:B------:R-:W-:Y:S01]  /*1b90*/  IADD3 R24, P3, R29, R240.reuse, RZ ;  /* 0x000000f01d187210 */ /* 0x080fe20007f7e0ff */
[----:B------:R-:W2:Y:S01]  /*1ba0*/  LDG.E.U16 R208, desc[UR6][R208.64] ;  /* 0x00000006d0d07981 */ /* 0x000ea2000c1e1500 */
[-C--:B------:R-:W-:Y:S02]  /*1bb0*/  IADD3 R48, P4, R73, R240.reuse, RZ ;  /* 0x000000f049307210 */ /* 0x080fe40007f9e0ff */
[C---:B------:R-:W-:Y:S01]  /*1bc0*/  IADD3 R50, P2, R15.reuse, R240, RZ ;  /* 0x000000f00f327210 */ /* 0x040fe20007f5e0ff */
[----:B------:R-:W2:Y:S01]  /*1bd0*/  LDG.E.U16 R206, desc[UR6][R206.64] ;  /* 0x00000006cece7981 */ /* 0x000ea2000c1e1500 */
[-C--:B------:R-:W-:Y:S01]  /*1be0*/  LEA.HI.X.SX32 R29, R15, R241.reuse, 0x1, P1 ;  /* 0x000000f10f1d7211 */ /* 0x080fe200008f0eff */
[----:B------:R-:W-:Y:S01]  /*1bf0*/  IMAD R15, R17, 0x6e, RZ ;  /* 0x0000006e110f7824 */ /* 0x000fe200078e02ff */
[-C--:B------:R-:W-:Y:S01]  /*1c00*/  LEA.HI.X.SX32 R37, R37, R241.reuse, 0x1, P5 ;  /* 0x000000f125257211 */ /* 0x080fe200028f0eff */
[----:B------:R-:W2:Y:S01]  /*1c10*/  LDG.E.U16 R204, desc[UR6][R204.64] ;  /* 0x00000006cccc7981 */ /* 0x000ea2000c1e1500 */
[----:B------:R-:W-:-:S02]  /*1c20*/  LEA.HI.X.SX32 R73, R47, R241, 0x1, P6 ;  /* 0x000000f12f497211 */ /* 0x000fc400030f0eff */
[-C--:B------:R-:W-:Y:S01]  /*1c30*/  IADD3 R32, P5, R32, R240.reuse, RZ ;  /* 0x000000f020207210 */ /* 0x080fe20007fbe0ff */
[----:B------:R-:W2:Y:S01]  /*1c40*/  LDG.E.U16 R202, desc[UR6][R202.64] ;  /* 0x00000006caca7981 */ /* 0x000ea2000c1e1500 */
[-C--:B------:R-:W-:Y:S02]  /*1c50*/  IADD3 R46, P6, R49, R240.reuse, RZ ;  /* 0x000000f0312e7210 */ /* 0x080fe40007fde0ff */
[-C--:B------:R-:W-:Y:S01]  /*1c60*/  LEA.HI.X.SX32 R49, R11, R241.reuse, 0x1, P4 ;  /* 0x000000f10b317211 */ /* 0x080fe200020f0eff */
[----:B------:R-:W-:Y:S01]  /*1c70*/  IMAD R11, R17, 0x37, RZ ;  /* 0x00000037110b7824 */ /* 0x000fe200078e02ff */
[-C--:B------:R-:W-:Y:S01]  /*1c80*/  IADD3 R18, P1, R19, R240.reuse, RZ ;  /* 0x000000f013127210 */ /* 0x080fe20007f3e0ff */
[----:B------:R-:W-:Y:S01]  /*1c90*/  IMAD R19, R17, 0xbe, RZ ;  /* 0x000000be11137824 */ /* 0x000fe200078e02ff */
[-C--:B------:R-:W-:Y:S01]  /*1ca0*/  LEA.HI.X.SX32 R51, R21, R241.reuse, 0x1, P2 ;  /* 0x000000f115337211 */ /* 0x080fe200010f0eff */
[----:B------:R-:W-:Y:S01]  /*1cb0*/  IMAD R21, R17, 0xce, RZ ;  /* 0x000000ce11157824 */ /* 0x000fe200078e02ff */
[CC--:B------:R-:W-:Y:S01]  /*1cc0*/  IADD3 R10, P4, R15.reuse, R240.reuse, RZ ;  /* 0x000000f00f0a7210 */ /* 0x0c0fe20007f9e0ff */
[----:B------:R-:W2:Y:S01]  /*1cd0*/  LDG.E.U16 R166, desc[UR6][R166.64] ;  /* 0x00000006a6a67981 */ /* 0x000ea2000c1e1500 */
[-C--:B------:R-:W-:Y:S01]  /*1ce0*/  LEA.HI.X.SX32 R27, R15, R241.reuse, 0x1, P0 ;  /* 0x000000f10f1b7211 */ /* 0x080fe200000f0eff */
[----:B------:R-:W-:Y:S01]  /*1cf0*/  IMAD R15, R17, 0x7e, RZ ;  /* 0x0000007e110f7824 */ /* 0x000fe200078e02ff */
[----:B------:R-:W-:Y:S01]  /*1d00*/  LEA.HI.X.SX32 R33, R33, R241, 0x1, P5 ;  /* 0x000000f121217211 */ /* 0x000fe200028f0eff */
[----:B------:R-:W2:Y:S01]  /*1d10*/  LDG.E.U16 R200, desc[UR6][R200.64] ;  /* 0x00000006c8c87981 */ /* 0x000ea2000c1e1500 */
[----:B------:R-:W-:-:S02]  /*1d20*/  IADD3 R30, P5, R247, R240, RZ ;  /* 0x000000f0f71e7210 */ /* 0x000fc40007fbe0ff */
[-C--:B------:R-:W-:Y:S01]  /*1d30*/  LEA.HI.X.SX32 R11, R11, R241.reuse, 0x1, P4 ;  /* 0x000000f10b0b7211 */ /* 0x080fe200020f0eff */
[----:B------:R-:W2:Y:S01]  /*1d40*/  LDG.E.U16 R198, desc[UR6][R198.64] ;  /* 0x00000006c6c67981 */ /* 0x000ea2000c1e1500 */
[-C--:B------:R-:W-:Y:S01]  /*1d50*/  LEA.HI.X.SX32 R47, R13, R241.reuse, 0x1, P6 ;  /* 0x000000f10d2f7211 */ /* 0x080fe200030f0eff */
[----:B------:R-:W-:Y:S01]  /*1d60*/  IMAD R13, R17, 0x3f, RZ ;  /* 0x0000003f110d7824 */ /* 0x000fe200078e02ff */
[-C--:B------:R-:W-:Y:S01]  /*1d70*/  IADD3 R16, P4, R19, R240.reuse, RZ ;  /* 0x000000f013107210 */ /* 0x080fe20007f9e0ff */
[----:B------:R-:W-:Y:S01]  /*1d80*/  IMAD R19, R17, 0xde, RZ ;  /* 0x000000de11137824 */ /* 0x000fe200078e02ff */
[----:B------:R-:W-:Y:S01]  /*1d90*/  LEA.HI.X.SX32 R31, R31, R241, 0x1, P5 ;  /* 0x000000f11f1f7211 */ /* 0x000fe200028f0eff */
[----:B------:R-:W2:Y:S01]  /*1da0*/  LDG.E.U16 R194, desc[UR6][R194.64] ;  /* 0x00000006c2c27981 */ /* 0x000ea2000c1e1500 */
[-C--:B------:R-:W-:Y:S01]  /*1db0*/  IADD3 R14, P0, R21, R240.reuse, RZ ;  /* 0x000000f0150e7210 */ /* 0x080fe20007f1e0ff */
[----:B------:R-:W-:Y:S01]  /*1dc0*/  IMAD R21, R17, 0xee, RZ ;  /* 0x000000ee11157824 */ /* 0x000fe200078e02ff */
[-C--:B------:R-:W-:Y:S01]  /*1dd0*/  IADD3 R40, P6, R15, R240.reuse, RZ ;  /* 0x000000f00f287210 */ /* 0x080fe20007fde0ff */
[----:B------:R-:W2:Y:S01]  /*1de0*/  LDG.E.U16 R100, desc[UR6][R100.64] ;  /* 0x0000000664647981 */ /* 0x000ea2000c1e1500 */
[----:B------:R-:W-:-:S02]  /*1df0*/  IADD3 R44, P5, R45, R240, RZ ;  /* 0x000000f02d2c7210 */ /* 0x000fc40007fbe0ff */
[-C--:B------:R-:W-:Y:S01]  /*1e00*/  LEA.HI.X.SX32 R41, R13, R241.reuse, 0x1, P6 ;  /* 0x000000f10d297211 */ /* 0x080fe200030f0eff */
[----:B------:R-:W2:Y:S01]  /*1e10*/  LDG.E.U16 R126, desc[UR6][R126.64] ;  /* 0x000000067e7e7981 */ /* 0x000ea2000c1e1500 */
[-C--:B------:R-:W-:Y:S02]  /*1e20*/  IADD3 R20, P2, R25, R240.reuse, RZ ;  /* 0x000000f019147210 */ /* 0x080fe40007f5e0ff */
[-C--:B------:R-:W-:Y:S01]  /*1e30*/  IADD3 R12, P6, R19, R240.reuse, RZ ;  /* 0x000000f0130c7210 */ /* 0x080fe20007fde0ff */
[----:B------:R-:W2:Y:S01]  /*1e40*/  LDG.E.U16 R188, desc[UR6][R188.64] ;  /* 0x00000006bcbc7981 */ /* 0x000ea2000c1e1500 */
[----:B------:R-:W-:Y:S01]  /*1e50*/  LEA.HI.X.SX32 R45, R15, R241, 0x1, P5 ;  /* 0x000000f10f2d7211 */ /* 0x000fe200028f0eff */
[----:B------:R-:W-:Y:S01]  /*1e60*/  IMAD R25, R17, 0x47, RZ ;  /* 0x0000004711197824 */ /* 0x000fe200078e02ff */
[----:B-1----:R-:W-:Y:S01]  /*1e70*/  IADD3 R240, P5, R21, R240, RZ ;  /* 0x000000f015f07210 */ /* 0x002fe20007fbe0ff */
[----:B------:R-:W2:Y:S01]  /*1e80*/  LDG.E.U16 R186, desc[UR6][R186.64] ;  /* 0x00000006baba7981 */ /* 0x000ea2000c1e1500 */
[----:B------:R-:W-:-:S03]  /*1e90*/  IMAD R21, R17, 0x4f, RZ ;  /* 0x0000004f11157824 */ /* 0x000fc600078e02ff */
        /* <DEDUP_REMOVED lines=10> */
[----:B------:R-:W2:Y:S04]  /*1f40*/  LDG.E.U16 R174, desc[UR6][R174.64] ;  /* 0x00000006aeae7981 */ /* 0x000ea8000c1e1500 */
        /* <DEDUP_REMOVED lines=19> */
[----:B------:R-:W2:Y:S01]  /*2080*/  LDG.E.U16 R136, desc[UR6][R136.64] ;  /* 0x0000000688887981 */ /* 0x000ea2000c1e1500 */
[----:B------:R-:W-:-:S02]  /*2090*/  LEA.HI.X.SX32 R25, R25, R241, 0x1, P3 ;  /* 0x000000f119197211 */ /* 0x000fc400018f0eff */
[-C--:B------:R-:W-:Y:S01]  /*20a0*/  LEA.HI.X.SX32 R21, R21, R241.reuse, 0x1, P2 ;  /* 0x000000f115157211 */ /* 0x080fe200010f0eff */
[----:B------:R-:W2:Y:S01]  /*20b0*/  LDG.E.U16 R196, desc[UR6][R196.64] ;  /* 0x00000006c4c47981 */ /* 0x000ea2000c1e1500 */
[-C--:B------:R-:W-:Y:S02]  /*20c0*/  LEA.HI.X.SX32 R19, R19, R241.reuse, 0x1, P1 ;  /* 0x000000f113137211 */ /* 0x080fe400008f0eff */
[-C--:B------:R-:W-:Y:S01]  /*20d0*/  LEA.HI.X.SX32 R17, R248, R241.reuse, 0x1, P4 ;  /* 0x000000f1f8117211 */ /* 0x080fe200020f0eff */
[----:B------:R-:W2:Y:S01]  /*20e0*/  LDG.E.U16 R192, desc[UR6][R192.64] ;  /* 0x00000006c0c07981 */ /* 0x000ea2000c1e1500 */
[-C--:B------:R-:W-:Y:S02]  /*20f0*/  LEA.HI.X.SX32 R15, R15, R241.reuse, 0x1, P0 ;  /* 0x000000f10f0f7211 */ /* 0x080fe400000f0eff */
[-C--:B------:R-:W-:Y:S01]  /*2100*/  LEA.HI.X.SX32 R13, R13, R241.reuse, 0x1, P6 ;  /* 0x000000f10d0d7211 */ /* 0x080fe200030f0eff */
[----:B------:R-:W2:Y:S01]  /*2110*/  LDG.E.U16 R190, desc[UR6][R190.64] ;  /* 0x00000006bebe7981 */ /* 0x000ea2000c1e1500 */
[----:B------:R-:W-:-:S03]  /*2120*/  LEA.HI.X.SX32 R241, R247, R241, 0x1, P5 ;  /* 0x000000f1f7f17211 */ /* 0x000fc600028f0eff */
        /* <DEDUP_REMOVED lines=23> */
[----:B------:R0:W2:Y:S04]  /*22a0*/  LDG.E.U16 R39, desc[UR6][R22.64] ;  /* 0x0000000616277981 */ /* 0x0000a8000c1e1500 */
        /* <DEDUP_REMOVED lines=32> */
[----:B------:R3:W2:Y:S04]  /*24b0*/  LDG.E.U16 R14, desc[UR6][R14.64] ;  /* 0x000000060e0e7981 */ /* 0x0006a8000c1e1500 */
[----:B------:R2:W2:Y:S04]  /*24c0*/  LDG.E.U16 R13, desc[UR6][R12.64] ;  /* 0x000000060c0d7981 */ /* 0x0004a8000c1e1500 */
[----:B------:R-:W2:Y:S01]  /*24d0*/  LDG.E.U16 R240, desc[UR6][R240.64] ;  /* 0x00000006f0f07981 */ /* 0x000ea2000c1e1500 */
[----:B------:R-:W4:Y:S01]  /*24e0*/  S2UR UR5, SR_CgaCtaId ;  /* 0x00000000000579c3 */ /* 0x000f220000008800 */
[C---:B0-----:R-:W-:Y:S01]  /*24f0*/  IMAD.SHL.U32 R22, R0.reuse, 0x2, RZ ;  /* 0x0000000200167824 */ /* 0x041fe200078e00ff */
[----:B------:R-:W-:Y:S01]  /*2500*/  UMOV UR4, 0x400 ;  /* 0x0000040000047882 */ /* 0x000fe20000000000 */
[----:B------:R-:W-:-:S03]  /*2510*/  LOP3.LUT R23, R0, 0x40, RZ, 0xc0, !PT ;  /* 0x0000004000177812 */ /* 0x000fc600078ec0ff */
[----:B-1----:R-:W-:-:S05]  /*2520*/  LOP3.LUT R20, R22, 0x7e, RZ, 0xc0, !PT ;  /* 0x0000007e16147812 */ /* 0x002fca00078ec0ff */
[----:B------:R-:W-:Y:S02]  /*2530*/  IMAD R11, R23, 0x100, R20 ;  /* 0x00000100170b7824 */ /* 0x000fe400078e0214 */
[----:B------:R-:W-:Y:S01]  /*2540*/  VIADD R250, R7, 0x80 ;  /* 0x0000008007fa7836 */ /* 0x000fe20000000000 */
[----:B----4-:R-:W-:Y:S02]  /*2550*/  ULEA UR4, UR5, UR4, 0x18 ;  /* 0x0000000405047291 */ /* 0x010fe4000f8ec03f */
[----:B---3--:R-:W-:-:S07]  /*2560*/  LOP3.LUT R15, R11, 0x10, RZ, 0x3c, !PT ;  /* 0x000000100b0f7812 */ /* 0x008fce00078e3cff */
[----:B-----5:R0:W-:Y:S04]  /*2570*/  STS.U16 [R11+UR4+0x1000], R3 ;  /* 0x001000030b007988 */ /* 0x0201e80008000404 */
[----:B------:R1:W-:Y:S01]  /*2580*/  STS.U16 [R11+UR4+0x2000], R5 ;  /* 0x002000050b007988 */ /* 0x0003e20008000404 */
[----:B0-----:R-:W-:-:S03]  /*2590*/  LOP3.LUT R3, R11, 0x20, RZ, 0x3c, !PT ;  /* 0x000000200b037812 */ /* 0x001fc600078e3cff */
[----:B------:R-:W-:Y:S01]  /*25a0*/  STS.U16 [R11+UR4+0x400], R6 ;  /* 0x000400060b007988 */ /* 0x000fe20008000404 */
[----:B-1----:R-:W-:-:S03]  /*25b0*/  LOP3.LUT R5, R11, 0x30, RZ, 0x3c, !PT ;  /* 0x000000300b057812 */ /* 0x002fc600078e3cff */
[----:B--2---:R-:W-:Y:S01]  /*25c0*/  STS.U16 [R11+UR4+0x800], R4 ;  /* 0x000800040b007988 */ /* 0x004fe20008000404 */
[----:B------:R-:W-:-:S03]  /*25d0*/  ISETP.GE.AND P0, PT, R250, 0x1, PT ;  /* 0x00000001fa00780c */ /* 0x000fc60003f06270 */
[----:B------:R-:W-:Y:S04]  /*25e0*/  STS.U16 [R11+UR4], R2 ;  /* 0x000000020b007988 */ /* 0x000fe80008000404 */
[----:B------:R-:W-:Y:S04]  /*25f0*/  STS.U16 [R11+UR4+0x2400], R246 ;  /* 0x002400f60b007988 */ /* 0x000fe80008000404 */
        /* <DEDUP_REMOVED lines=41> */
[----:B------:R0:W-:Y:S04]  /*2890*/  STS.U16 [R3+UR4+0x3d00], R168 ;  /* 0x003d00a803007988 */ /* 0x0001e80008000404 */
[----:B------:R-:W-:Y:S04]  /*28a0*/  STS.U16 [R5+UR4+0x2180], R164 ;  /* 0x002180a405007988 */ /* 0x000fe80008000404 */
[----:B------:R-:W-:Y:S01]  /*28b0*/  STS.U16 [R5+UR4+0x2580], R162 ;  /* 0x002580a205007988 */ /* 0x000fe20008000404 */
[----:B0-----:R-:W-:-:S03]  /*28c0*/  LOP3.LUT R3, R11, 0x40, RZ, 0x3c, !PT ;  /* 0x000000400b037812 */ /* 0x001fc600078e3cff */
        /* <DEDUP_REMOVED lines=64> */
[----:B------:R-:W-:Y:S01]  /*2cd0*/  STS.U16 [R3+UR4+0x3f00], R44 ;  /* 0x003f002c03007988 */ /* 0x000fe20008000404 */
[----:B------:R-:W-:-:S03]  /*2ce0*/  MOV R15, 0x3f800000 ;  /* 0x3f800000000f7802 */ /* 0x000fc60000000f00 */
[----:B------:R-:W-:Y:S01]  /*2cf0*/  STS.U16 [R5+UR4+0x380], R102 ;  /* 0x0003806605007988 */ /* 0x000fe20008000404 */
[----:B------:R-:W-:-:S03]  /*2d00*/  IMAD.MOV.U32 R12, RZ, RZ, -0x800000 ;  /* 0xff800000ff0c7424 */ /* 0x000fc600078e00ff */
[----:B------:R0:W-:Y:S01]  /*2d10*/  STS.U16 [R5+UR4+0x780], R88 ;  /* 0x0007805805007988 */ /* 0x0001e20008000404 */
[----:B------:R-:W-:-:S03]  /*2d20*/  IMAD.MOV.U32 R11, RZ, RZ, -0x800000 ;  /* 0xff800000ff0b7424 */ /* 0x000fc600078e00ff */
[----:B------:R-:W-:Y:S01]  /*2d30*/  STS.U16 [R5+UR4+0xb80], R60 ;  /* 0x000b803c05007988 */ /* 0x000fe20008000404 */
[----:B------:R-:W-:-:S03]  /*2d40*/  IMAD.MOV.U32 R9, RZ, RZ, -0x800000 ;  /* 0xff800000ff097424 */ /* 0x000fc600078e00ff */
[----:B------:R-:W-:Y:S01]  /*2d50*/  STS.U16 [R5+UR4+0xf80], R56 ;  /* 0x000f803805007988 */ /* 0x000fe20008000404 */
[----:B------:R-:W-:-:S03]  /*2d60*/  IMAD.MOV.U32 R16, RZ, RZ, 0x3f800000 ;  /* 0x3f800000ff107424 */ /* 0x000fc600078e00ff */
[----:B------:R-:W-:Y:S01]  /*2d70*/  STS.U16 [R5+UR4+0x1380], R54 ;  /* 0x0013803605007988 */ /* 0x000fe20008000404 */
[----:B------:R-:W-:-:S03]  /*2d80*/  MOV R17, 0x3f800000 ;  /* 0x3f80000000117802 */ /* 0x000fc60000000f00 */
[----:B------:R-:W-:Y:S01]  /*2d90*/  STS.U16 [R5+UR4+0x1780], R50 ;  /* 0x0017803205007988 */ /* 0x000fe20008000404 */
[----:B0-----:R-:W-:-:S03]  /*2da0*/  CS2R R88, SRZ ;  /* 0x0000000000587805 */ /* 0x001fc6000001ff00 */
[----:B------:R0:W-:Y:S01]  /*2db0*/  STS.U16 [R5+UR4+0x1b80], R10 ;  /* 0x001b800a05007988 */ /* 0x0001e20008000404 */
[----:B------:R-:W-:-:S03]  /*2dc0*/  CS2R R90, SRZ ;  /* 0x00000000005a7805 */ /* 0x000fc6000001ff00 */
[----:B------:R-:W-:Y:S01]  /*2dd0*/  STS.U16 [R5+UR4+0x1f80], R40 ;  /* 0x001f802805007988 */ /* 0x000fe20008000404 */
[----:B------:R-:W-:-:S03]  /*2de0*/  CS2R R92, SRZ ;  /* 0x00000000005c7805 */ /* 0x000fc6000001ff00 */
[----:B------:R-:W-:Y:S01]  /*2df0*/  STS.U16 [R5+UR4+0x3f80], R32 ;  /* 0x003f802005007988 */ /* 0x000fe20008000404 */
[----:B------:R-:W-:-:S03]  /*2e00*/  CS2R R94, SRZ ;  /* 0x00000000005e7805 */ /* 0x000fc6000001ff00 */
[----:B------:R-:W-:Y:S01]  /*2e10*/  STS.U16 [R5+UR4+0x2380], R24 ;  /* 0x0023801805007988 */ /* 0x000fe20008000404 */
[----:B0-----:R-:W-:-:S03]  /*2e20*/  IMAD.MOV.U32 R10, RZ, RZ, -0x800000 ;  /* 0xff800000ff0a7424 */ /* 0x001fc600078e00ff */
[----:B------:R-:W-:Y:S01]  /*2e30*/  STS.U16 [R5+UR4+0x2780], R21 ;  /* 0x0027801505007988 */ /* 0x000fe20008000404 */
[----:B------:R-:W-:-:S03]  /*2e40*/  CS2R R96, SRZ ;  /* 0x0000000000607805 */ /* 0x000fc6000001ff00 */
[----:B------:R0:W-:Y:S01]  /*2e50*/  STS.U16 [R5+UR4+0x2b80], R18 ;  /* 0x002b801205007988 */ /* 0x0001e20008000404 */
[----:B------:R-:W-:-:S03]  /*2e60*/  CS2R R98, SRZ ;  /* 0x0000000000627805 */ /* 0x000fc6000001ff00 */
[----:B------:R1:W-:Y:S01]  /*2e70*/  STS.U16 [R5+UR4+0x2f80], R31 ;  /* 0x002f801f05007988 */ /* 0x0003e20008000404 */
[----:B------:R-:W-:-:S03]  /*2e80*/  CS2R R100, SRZ ;  /* 0x0000000000647805 */ /* 0x000fc6000001ff00 */
[----:B------:R2:W-:Y:S01]  /*2e90*/  STS.U16 [R5+UR4+0x3380], R14 ;  /* 0x0033800e05007988 */ /* 0x0005e20008000404 */
[----:B------:R-:W-:-:S03]  /*2ea0*/  CS2R R102, SRZ ;  /* 0x0000000000667805 */ /* 0x000fc6000001ff00 */
[----:B------:R2:W-:Y:S01]  /*2eb0*/  STS.U16 [R5+UR4+0x3780], R13 ;  /* 0x0037800d05007988 */ /* 0x0005e20008000404 */
[----:B0-----:R-:W-:-:S03]  /*2ec0*/  IMAD.MOV.U32 R18, RZ, RZ, 0x3f800000 ;  /* 0x3f800000ff127424 */ /* 0x001fc600078e00ff */
[----:B------:R2:W-:Y:S01]  /*2ed0*/  STS.U16 [R5+UR4+0x3b80], R240 ;  /* 0x003b80f005007988 */ /* 0x0005e20008000404 */
[----:B------:R-:W-:Y:S02]  /*2ee0*/  CS2R R104, SRZ ;  /* 0x0000000000687805 */ /* 0x000fe4000001ff00 */
[----:B------:R-:W-:Y:S02]  /*2ef0*/  CS2R R106, SRZ ;  /* 0x00000000006a7805 */ /* 0x000fe4000001ff00 */
[----:B------:R-:W-:Y:S02]  /*2f00*/  CS2R R108, SRZ ;  /* 0x00000000006c7805 */ /* 0x000fe4000001ff00 */
[----:B------:R-:W-:Y:S02]  /*2f10*/  CS2R R110, SRZ ;  /* 0x00000000006e7805 */ /* 0x000fe4000001ff00 */
[----:B------:R-:W-:Y:S02]  /*2f20*/  CS2R R112, SRZ ;  /* 0x0000000000707805 */ /* 0x000fe4000001ff00 */
[----:B------:R-:W-:-:S02]  /*2f30*/  CS2R R114, SRZ ;  /* 0x0000000000727805 */ /* 0x000fc4000001ff00 */
        /* <DEDUP_REMOVED lines=21> */
[----:B-1----:R-:W-:Y:S02]  /*3090*/  CS2R R30, SRZ ;  /* 0x00000000001e7805 */ /* 0x002fe4000001ff00 */
        /* <DEDUP_REMOVED lines=28> */
[C---:B------:R-:W-:Y:S02]  /*3260*/  LOP3.LUT R2, R0.reuse, 0x7f, RZ, 0xc0, !PT ;  /* 0x0000007f00027812 */ /* 0x040fe400078ec0ff */
[----:B------:R-:W-:Y:S01]  /*3270*/  LOP3.LUT R3, R0, 0x60, RZ, 0xc0, !PT ;  /* 0x0000006000037812 */ /* 0x000fe200078ec0ff */
[----:B--2---:R-:W-:Y:S06]  /*3280*/  @!P0 BRA `(.L_x_0) ;  /* 0x0000005000208947 */ /* 0x004fec0003800000 */
[----:B------:R-:W0:Y:S01]  /*3290*/  LDC R21, c[0x0][0x268] ;  /* 0x00009a00ff157b82 */ /* 0x000e220000000800 */
[--C-:B------:R-:W-:Y:S01]  /*32a0*/  SHF.R.U32.HI R4, RZ, 0x5, R0.reuse ;  /* 0x00000005ff047819 */ /* 0x100fe20000011600 */
[----:B------:R-:W-:Y:S01]  /*32b0*/  ULDC.64 UR10, c[0x0][0x220] ;  /* 0x00008800000a7ab9 */ /* 0x000fe20000000a00 */
[----:B------:R-:W-:Y:S01]  /*32c0*/  LOP3.LUT R5, R0, 0x1f, RZ, 0xc0, !PT ;  /* 0x0000001f00057812 */ /* 0x000fe200078ec0ff */
[----:B------:R-:W-:Y:S01]  /*32d0*/  ULDC UR5, c[0x0][0x258] ;  /* 0x0000960000057ab9 */ /* 0x000fe20000000800 */
[----:B------:R-:W-:Y:S01]  /*32e0*/  SGXT.U32 R4, R4, 0x2 ;  /* 0x000000020404781a */ /* 0x000fe20000000000 */
[----:B------:R-:W-:Y:S01]  /*32f0*/  IMAD R2, R2, UR5, RZ ;  /* 0x0000000502027c24 */ /* 0x000fe2000f8e02ff */
[----:B------:R-:W-:Y:S01]  /*3300*/  SHF.R.U32.HI R19, RZ, 0x2, R0 ;  /* 0x00000002ff137819 */ /* 0x000fe20000011600 */
[----:B------:R-:W1:Y:S01]  /*3310*/  LDC.64 R10, c[0x0][0x260] ;  /* 0x00009800ff0a7b82 */ /* 0x000e620000000a00 */
[----:B------:R-:W-:Y:S01]  /*3320*/  SHF.R.U32.HI R18, RZ, 0x1, R3 ;  /* 0x00000001ff127819 */ /* 0x000fe20000011603 */
[C---:B------:R-:W-:Y:S01]  /*3330*/  IMAD.SHL.U32 R201, R2.reuse, 0x2, RZ ;  /* 0x0000000202c97824 */ /* 0x040fe200078e00ff */
[----:B------:R-:W-:Y:S01]  /*3340*/  ULDC.64 UR8, c[0x0][0x218] ;  /* 0x0000860000087ab9 */ /* 0x000fe20000000a00 */
[----:B------:R-:W-:Y:S01]  /*3350*/  IMAD.HI R3, R2, 0x2, RZ ;  /* 0x0000000202037827 */ /* 0x000fe200078e02ff */
[----:B------:R-:W-:Y:S01]  /*3360*/  SGXT.U32 R19, R19, 0x3 ;  /* 0x000000031313781a */ /* 0x000fe20000000000 */
[----:B------:R-:W-:Y:S01]  /*3370*/  UMOV UR37, URZ ;  /* 0x0000003f00257c82 */ /* 0x000fe20008000000 */
[----:B------:R-:W-:Y:S01]  /*3380*/  ISETP.NE.U32.AND P0, PT, R23, RZ, PT ;  /* 0x000000ff1700720c */ /* 0x000fe20003f05070 */
[----:B------:R-:W2:Y:S01]  /*3390*/  S2UR UR12, SR_CTAID.Y ;  /* 0x00000000000c79c3 */ /* 0x000ea20000002600 */
[----:B------:R-:W-:Y:S01]  /*33a0*/  LOP3.LUT R7, R7, R18, R19, 0xfe, !PT ;  /* 0x0000001207077212 */ /* 0x000fe200078efe13 */
[----:B------:R-:W-:Y:S01]  /*33b0*/  UMOV UR5, URZ ;  /* 0x0000003f00057c82 */ /* 0x000fe20008000000 */
[----:B------:R-:W-:Y:S01]  /*33c0*/  IMAD.MOV.U32 R18, RZ, RZ, 0x3f800000 ;  /* 0x3f800000ff127424 */ /* 0x000fe200078e00ff */
[----:B------:R-:W-:-:S02]  /*33d0*/  CS2R R88, SRZ ;  /* 0x0000000000587805 */ /* 0x000fc4000001ff00 */
[----:B------:R-:W-:Y:S02]  /*33e0*/  CS2R R90, SRZ ;  /* 0x00000000005a7805 */ /* 0x000fe4000001ff00 */
[----:B------:R-:W-:Y:S02]  /*33f0*/  CS2R R92, SRZ ;  /* 0x00000000005c7805 */ /* 0x000fe4000001ff00 */
[----:B------:R-:W-:Y:S01]  /*3400*/  CS2R R94, SRZ ;  /* 0x00000000005e7805 */ /* 0x000fe2000001ff00 */
[----:B0-----:R-:W-:Y:S01]  /*3410*/  IMAD R9, R4, R21, RZ ;  /* 0x0000001504097224 */ /* 0x001fe200078e02ff */
[----:B------:R-:W0:Y:S01]  /*3420*/  LDC.64 R188, c[0x0][0x250] ;  /* 0x00009400ffbc7b82 */ /* 0x000e220000000a00 */
[----:B------:R-:W-:Y:S02]  /*3430*/  CS2R R96, SRZ ;  /* 0x0000000000607805 */ /* 0x000fe4000001ff00 */
[----:B------:R-:W-:Y:S02]  /*3440*/  CS2R R98, SRZ ;  /* 0x0000000000627805 */ /* 0x000fe4000001ff00 */
[----:B------:R-:W-:-:S02]  /*3450*/  CS2R R100, SRZ ;  /* 0x0000000000647805 */ /* 0x000fc4000001ff00 */
[----:B------:R-:W-:Y:S02]  /*3460*/  CS2R R102, SRZ ;  /* 0x0000000000667805 */ /* 0x000fe4000001ff00 */
[----:B------:R-:W-:Y:S02]  /*3470*/  CS2R R104, SRZ ;  /* 0x0000000000687805 */ /* 0x000fe4000001ff00 */
[----:B------:R-:W-:Y:S01]  /*3480*/  CS2R R106, SRZ ;  /* 0x00000000006a7805 */ /* 0x000fe2000001ff00 */
[----:B-1----:R1:W-:Y:S01]  /*3490*/  STL [R1+0x1a4], R11 ;  /* 0x0001a40b01007387 */ /* 0x0023e20000100800 */
[----:B------:R-:W-:Y:S01]  /*34a0*/  IMAD.MOV.U32 R6, RZ, RZ, R11 ;  /* 0x000000ffff067224 */ /* 0x000fe200078e000b */
[----:B------:R-:W-:Y:S01]  /*34b0*/  CS2R R108, SRZ ;  /* 0x00000000006c7805 */ /* 0x000fe2000001ff00 */
[----:B------:R-:W-:Y:S01]  /*34c0*/  IMAD.MOV.U32 R8, RZ, RZ, R10 ;  /* 0x000000ffff087224 */ /* 0x000fe200078e000a */
[----:B------:R-:W-:Y:S01]  /*34d0*/  CS2R R110, SRZ ;  /* 0x00000000006e7805 */ /* 0x000fe2000001ff00 */
[----:B------:R-:W-:Y:S01]  /*34e0*/  IMAD R6, R5, R6, RZ ;  /* 0x0000000605067224 */ /* 0x000fe200078e02ff */
[----:B------:R-:W-:-:S02]  /*34f0*/  CS2R R112, SRZ ;  /* 0x0000000000707805 */ /* 0x000fc4000001ff00 */
[----:B------:R-:W-:Y:S01]  /*3500*/  CS2R R114, SRZ ;  /* 0x0000000000727805 */ /* 0x000fe2000001ff00 */
[----:B--2---:R-:W-:Y:S01]  /*3510*/  IMAD R4, R8, UR12, RZ ;  /* 0x0000000c08047c24 */ /* 0x004fe2000f8e02ff */
[----:B------:R-:W-:Y:S01]  /*3520*/  LEA R8, R23, R20, 0x6 ;  /* 0x0000001417087211 */ /* 0x000fe200078e30ff */
[C---:B-1----:R-:W-:Y:S01]  /*3530*/  IMAD R11, R21.reuse, 0x4, R9 ;  /* 0x00000004150b7824 */ /* 0x042fe200078e0209 */
[----:B------:R-:W-:Y:S01]  /*3540*/  CS2R R116, SRZ ;  /* 0x0000000000747805 */ /* 0x000fe2000001ff00 */
[----:B------:R-:W-:Y:S01]  /*3550*/  IMAD.SHL.U32 R5, R4, 0x2, RZ ;  /* 0x0000000204057824 */ /* 0x000fe200078e00ff */
[----:B------:R-:W-:Y:S01]  /*3560*/  CS2R R118, SRZ ;  /* 0x0000000000767805 */ /* 0x000fe2000001ff00 */
[----:B------:R-:W-:Y:S01]  /*3570*/  IMAD.SHL.U32 R10, R6, 0x2, RZ ;  /* 0x00000002060a7824 */ /* 0x000fe200078e00ff */
[----:B------:R-:W-:Y:S01]  /*3580*/  LEA R12, R21, R11, 0x2 ;  /* 0x0000000b150c7211 */ /* 0x000fe200078e10ff */
[----:B------:R-:W-:Y:S01]  /*3590*/  IMAD.HI R4, R4, 0x2, RZ ;  /* 0x0000000204047827 */ /* 0x000fe200078e02ff */
[----:B0-----:R-:W-:-:S02]  /*35a0*/  SHF.L.U32 R171, R189, 0x3, RZ ;  /* 0x00000003bdab7819 */ /* 0x001fc400000006ff */
[----:B------:R-:W-:Y:S02]  /*35b0*/  CS2R R120, SRZ ;  /* 0x0000000000787805 */ /* 0x000fe4000001ff00 */
[----:B------:R-:W-:Y:S01]  /*35c0*/  IADD3 R193, P3, P4, R10, UR10, R5 ;  /* 0x0000000a0ac17c10 */ /* 0x000fe2000fc7e005 */
[C---:B------:R-:W-:Y:S01]  /*35d0*/  IMAD R13, R21.reuse, 0x4, R12 ;  /* 0x00000004150d7824 */ /* 0x040fe200078e020c */
[----:B------:R-:W-:Y:S01]  /*35e0*/  UMOV UR10, 0xfffffffe ;  /* 0xfffffffe000a7882 */ /* 0x000fe20000000000 */
[----:B------:R-:W-:Y:S01]  /*35f0*/  IMAD R188, R188, UR12, RZ ;  /* 0x0000000cbcbc7c24 */ /* 0x000fe2000f8e02ff */
[----:B------:R-:W-:Y:S01]  /*3600*/  USHF.R.U32.HI UR12, URZ, 0x4, UR4 ;  /* 0x000000043f0c7899 */ /* 0x000fe20008011604 */
[C---:B------:R-:W-:Y:S01]  /*3610*/  IMAD R14, R21.reuse, 0x4, R13 ;  /* 0x00000004150e7824 */ /* 0x040fe200078e020d */
[----:B------:R-:W-:Y:S01]  /*3620*/  CS2R R122, SRZ ;  /* 0x00000000007a7805 */ /* 0x000fe2000001ff00 */
[----:B------:R-:W-:Y:S01]  /*3630*/  IMAD.HI R5, R6, 0x2, RZ ;  /* 0x0000000206057827 */ /* 0x000fe200078e02ff */
[C---:B------:R-:W-:Y:S01]  /*3640*/  SHF.L.U32 R200, R188.reuse, 0x1, RZ ;  /* 0x00000001bcc87819 */ /* 0x040fe200000006ff */
[----:B------:R-:W-:Y:S01]  /*3650*/  USGXT.U32 UR13, UR12, 0xe ;  /* 0x0000000e0c0d789a */ /* 0x000fe20008000000 */
[----:B------:R-:W-:Y:S01]  /*3660*/  CS2R R124, SRZ ;  /* 0x00000000007c7805 */ /* 0x000fe2000001ff00 */
[----:B------:R-:W-:Y:S01]  /*3670*/  IMAD R15, R21, 0x4, R14 ;  /* 0x00000004150f7824 */ /* 0x000fe200078e020e */
[----:B------:R-:W-:Y:S01]  /*3680*/  IADD3 R200, P1, P2, R201, UR8, R200 ;  /* 0x00000008c9c87c10 */ /* 0x000fe2000fa3e0c8 */
[----:B------:R-:W-:Y:S01]  /*3690*/  IMAD.HI R188, R188, 0x2, RZ ;  /* 0x00000002bcbc7827 */ /* 0x000fe200078e02ff */
[----:B------:R-:W-:Y:S01]  /*36a0*/  IADD3.X R19, R5, UR11, R4, P3, P4 ;  /* 0x0000000b05137c10 */ /* 0x000fe20009fe8404 */
[----:B------:R-:W-:Y:S01]  /*36b0*/  UMOV UR11, 0x7fffffdf ;  /* 0x7fffffdf000b7882 */ /* 0x000fe20000000000 */
[----:B------:R-:W-:Y:S01]  /*36c0*/  UIADD3 UR12, UP0, UR13, 0x80, URZ ;  /* 0x000000800d0c7890 */ /* 0x000fe2000ff1e03f */
[----:B------:R-:W-:Y:S01]  /*36d0*/  IMAD R16, R21, 0x4, R15 ;  /* 0x0000000415107824 */ /* 0x000fe200078e020f */
[----:B------:R-:W-:Y:S01]  /*36e0*/  IADD3.X R201, R3, UR9, R188, P1, P2 ;  /* 0x0000000903c97c10 */ /* 0x000fe20008fe44bc */
[----:B------:R-:W-:Y:S01]  /*36f0*/  IMAD R179, R189, 0x22, RZ ;  /* 0x00000022bdb37824 */ /* 0x000fe200078e02ff */
[-C--:B------:R-:W-:Y:S01]  /*3700*/  LEA R184, P1, R9, R193.reuse, 0x1 ;  /* 0x000000c109b87211 */ /* 0x080fe200078208ff */
[----:B------:R-:W-:Y:S01]  /*3710*/  IMAD R10, R21, 0x4, R16 ;  /* 0x00000004150a7824 */ /* 0x000fe200078e0210 */
[----:B------:R-:W-:Y:S01]  /*3720*/  LEA R190, P2, R11, R193, 0x1 ;  /* 0x000000c10bbe7211 */ /* 0x000fe200078408ff */
[----:B------:R-:W-:Y:S01]  /*3730*/  IMAD R164, R189, 0x12, RZ ;  /* 0x00000012bda47824 */ /* 0x000fe200078e02ff */
[----:B------:R-:W-:Y:S01]  /*3740*/  LEA.HI.X.SX32 R185, R9, R19, 0x1, P1 ;  /* 0x0000001309b97211 */ /* 0x000fe200008f0eff */
[----:B------:R-:W-:Y:S01]  /*3750*/  IMAD R0, R21, 0x4, R10 ;  /* 0x0000000415007824 */ /* 0x000fe200078e020a */
[C---:B------:R-:W-:Y:S01]  /*3760*/  LEA R186, P1, R12.reuse, R193, 0x1 ;  /* 0x000000c10cba7211 */ /* 0x040fe200078208ff */
[----:B------:R-:W-:Y:S01]  /*3770*/  IMAD R181, R189, 0x24, RZ ;  /* 0x00000024bdb57824 */ /* 0x000fe200078e02ff */
[-C--:B------:R-:W-:Y:S01]  /*3780*/  LEA.HI.X.SX32 R191, R11, R19.reuse, 0x1, P2 ;  /* 0x000000130bbf7211 */ /* 0x080fe200010f0eff */
[----:B------:R-:W-:Y:S01]  /*3790*/  IMAD R17, R21, 0x4, R0 ;  /* 0x0000000415117824 */ /* 0x000fe200078e0200 */
[----:B------:R0:W-:Y:S01]  /*37a0*/  STL.64 [R1+0x88], R184 ;  /* 0x000088b801007387 */ /* 0x0001e20000100a00 */
[----:B------:R-:W-:Y:S01]  /*37b0*/  LEA.HI.X.SX32 R187, R12, R19, 0x1, P1 ;  /* 0x000000130cbb7211 */ /* 0x000fe200008f0eff */
[----:B------:R-:W-:Y:S01]  /*37c0*/  IMAD R168, R189, 0x11, RZ ;  /* 0x00000011bda87824 */ /* 0x000fe200078e02ff */
[----:B------:R-:W-:Y:S01]  /*37d0*/  UIADD3 UR9, UR4, 0x8000, URZ ;  /* 0x0000800004097890 */ /* 0x000fe2000fffe03f */
[----:B------:R-:W-:Y:S01]  /*37e0*/  IMAD R2, R21, 0x4, R17 ;  /* 0x0000000415027824 */ /* 0x000fe200078e0211 */
[----:B------:R1:W-:Y:S01]  /*37f0*/  STL.64 [R1+0x80], R190 ;  /* 0x000080be01007387 */ /* 0x0003e20000100a00 */
[----:B------:R-:W-:Y:S01]  /*3800*/  IMAD R166, R189, 0x9, RZ ;  /* 0x00000009bda67824 */ /* 0x000fe200078e02ff */
[----:B------:R-:W-:Y:S01]  /*3810*/  USHF.R.U32.HI UR9, URZ, 0x4, UR9 ;  /* 0x000000043f097899 */ /* 0x000fe20008011609 */
[----:B------:R-:W-:Y:S01]  /*3820*/  IMAD R6, R21, 0x4, R2 ;  /* 0x0000000415067824 */ /* 0x000fe200078e0202 */
[----:B------:R2:W-:Y:S01]  /*3830*/  STL.64 [R1+0x78], R186 ;  /* 0x000078ba01007387 */ /* 0x0005e20000100a00 */
[----:B------:R-:W-:Y:S01]  /*3840*/  IMAD R177, R189, 0x26, RZ ;  /* 0x00000026bdb17824 */ /* 0x000fe200078e02ff */
[----:B------:R-:W-:Y:S01]  /*3850*/  USGXT.U32 UR36, UR9, 0xe ;  /* 0x0000000e0924789a */ /* 0x000fe20008000000 */
[----:B------:R-:W-:Y:S01]  /*3860*/  IMAD R3, R21, 0x4, R6 ;  /* 0x0000000415037824 */ /* 0x000fe200078e0206 */
[----:B0-----:R-:W-:Y:S01]  /*3870*/  LEA R184, P3, R13, R193, 0x1 ;  /* 0x000000c10db87211 */ /* 0x001fe200078608ff */
[----:B------:R-:W-:Y:S01]  /*3880*/  IMAD R158, R189, 0xa, RZ ;  /* 0x0000000abd9e7824 */ /* 0x000fe200078e02ff */
[----:B------:R-:W-:Y:S01]  /*3890*/  UIADD3 UR14, UP1, UR36, 0x2, URZ ;  /* 0x00000002240e7890 */ /* 0x000fe2000ff3e03f */
[----:B------:R-:W-:Y:S01]  /*38a0*/  IMAD R4, R21, 0x4, R3 ;  /* 0x0000000415047824 */ /* 0x000fe200078e0203 */
[----:B------:R-:W-:Y:S01]  /*38b0*/  LEA.HI.X.SX32 R185, R13, R19, 0x1, P3 ;  /* 0x000000130db97211 */ /* 0x000fe200018f0eff */
[----:B------:R-:W-:Y:S01]  /*38c0*/  IMAD R156, R189, 0x14, RZ ;  /* 0x00000014bd9c7824 */ /* 0x000fe200078e02ff */
[CC--:B-1----:R-:W-:Y:S01]  /*38d0*/  LEA R190, P1, R14.reuse, R193.reuse, 0x1 ;  /* 0x000000c10ebe7211 */ /* 0x0c2fe200078208ff */
[----:B------:R-:W-:Y:S01]  /*38e0*/  IMAD R5, R21, 0x4, R4 ;  /* 0x0000000415057824 */ /* 0x000fe200078e0204 */
[----:B--2---:R-:W-:Y:S01]  /*38f0*/  LEA R186, P2, R15, R193, 0x1 ;  /* 0x000000c10fba7211 */ /* 0x004fe200078408ff */
[----:B------:R0:W-:Y:S01]  /*3900*/  STL.64 [R1+0x70], R184 ;  /* 0x000070b801007387 */ /* 0x0001e20000100a00 */
[----:B------:R-:W-:Y:S01]  /*3910*/  LEA.HI.X.SX32 R191, R14, R19, 0x1, P1 ;  /* 0x000000130ebf7211 */ /* 0x000fe200008f0eff */
[----:B------:R-:W-:Y:S01]  /*3920*/  IMAD R161, R189, 0x13, RZ ;  /* 0x00000013bda17824 */ /* 0x000fe200078e02ff */
[----:B------:R-:W-:Y:S01]  /*3930*/  LEA R9, R21, R5, 0x2 ;  /* 0x0000000515097211 */ /* 0x000fe200078e10ff */
[----:B------:R-:W-:Y:S01]  /*3940*/  IMAD R159, R189, 0x5, RZ ;  /* 0x00000005bd9f7824 */ /* 0x000fe200078e02ff */
[----:B------:R-:W-:Y:S01]  /*3950*/  LEA.HI.X.SX32 R187, R15, R19, 0x1, P2 ;  /* 0x000000130fbb7211 */ /* 0x000fe200010f0eff */
[----:B------:R-:W-:Y:S01]  /*3960*/  STL.64 [R1+0x68], R190 ;  /* 0x000068be01007387 */ /* 0x000fe20000100a00 */
[----:B------:R-:W-:Y:S01]  /*3970*/  IMAD R175, R189, 0x28, RZ ;  /* 0x00000028bdaf7824 */ /* 0x000fe200078e02ff */
[----:B------:R-:W-:Y:S01]  /*3980*/  UIADD3.64 UR10, UR36, -UR10, URZ ;  /* 0x8000000a240a7297 */ /* 0x000fe2000fffe03f */
[----:B------:R-:W-:Y:S01]  /*3990*/  IMAD R11, R21, 0x4, R9 ;  /* 0x00000004150b7824 */ /* 0x000fe200078e0209 */
[----:B------:R1:W-:Y:S01]  /*39a0*/  STL.64 [R1+0x60], R186 ;  /* 0x000060ba01007387 */ /* 0x0003e20000100a00 */
[----:B------:R-:W-:Y:S01]  /*39b0*/  IMAD R173, R189, 0x2a, RZ ;  /* 0x0000002abdad7824 */ /* 0x000fe200078e02ff */
[C---:B0-----:R-:W-:Y:S01]  /*39c0*/  LEA R184, P3, R16.reuse, R193, 0x1 ;  /* 0x000000c110b87211 */ /* 0x041fe200078608ff */
[----:B------:R-:W-:Y:S01]  /*39d0*/  IMAD R12, R21, 0x4, R11 ;  /* 0x00000004150c7824 */ /* 0x000fe200078e020b */
[----:B------:R-:W-:Y:S01]  /*39e0*/  UMOV UR8, URZ ;  /* 0x0000003f00087c82 */ /* 0x000fe20008000000 */
[----:B------:R-:W-:Y:S01]  /*39f0*/  IMAD R86, R189, 0x16, RZ ;  /* 0x00000016bd567824 */ /* 0x000fe200078e02ff */
[----:B------:R-:W-:Y:S01]  /*3a00*/  LEA.HI.X.SX32 R185, R16, R19, 0x1, P3 ;  /* 0x0000001310b97211 */ /* 0x000fe200018f0eff */
[----:B------:R-:W-:Y:S01]  /*3a10*/  IMAD R13, R21, 0x4, R12 ;  /* 0x00000004150d7824 */ /* 0x000fe200078e020c */
[-C--:B------:R-:W-:Y:S01]  /*3a20*/  LEA R14, P3, R17, R193.reuse, 0x1 ;  /* 0x000000c1110e7211 */ /* 0x080fe200078608ff */
[C---:B------:R-:W-:Y:S01]  /*3a30*/  IMAD R170, R189.reuse, 0x2c, RZ ;  /* 0x0000002cbdaa7824 */ /* 0x040fe200078e02ff */
[----:B------:R-:W-:Y:S01]  /*3a40*/  UIADD3.X UR9, UR5, 0x40000040, URZ, UP0, !UPT ;  /* 0x4000004005097890 */ /* 0x000fe200087fe43f */
[----:B------:R0:W-:Y:S01]  /*3a50*/  STL.64 [R1+0x58], R184 ;  /* 0x000058b801007387 */ /* 0x0001e20000100a00 */
[C---:B-1----:R-:W-:Y:S01]  /*3a60*/  LEA R186, P1, R10.reuse, R193, 0x1 ;  /* 0x000000c10aba7211 */ /* 0x042fe200078208ff */
[----:B------:R-:W-:Y:S01]  /*3a70*/  IMAD R167, R189, 0x2e, RZ ;  /* 0x0000002ebda77824 */ /* 0x000fe200078e02ff */
[-C--:B------:R-:W-:Y:S01]  /*3a80*/  LEA.HI.X.SX32 R15, R17, R19.reuse, 0x1, P3 ;  /* 0x00000013110f7211 */ /* 0x080fe200018f0eff */
[C---:B------:R-:W-:Y:S01]  /*3a90*/  IMAD R153, R189.reuse, 0x15, RZ ;  /* 0x00000015bd997824 */ /* 0x040fe200078e02ff */
[----:B------:R-:W-:Y:S01]  /*3aa0*/  LEA.HI.X.SX32 R187, R10, R19, 0x1, P1 ;  /* 0x000000130abb7211 */ /* 0x000fe200008f0eff */
[C---:B------:R-:W-:Y:S01]  /*3ab0*/  IMAD R152, R189.reuse, 0xb, RZ ;  /* 0x0000000bbd987824 */ /* 0x040fe200078e02ff */
[----:B------:R-:W-:Y:S01]  /*3ac0*/  IADD3 R206, P6, R170, R200, RZ ;  /* 0x000000c8aace7210 */ /* 0x000fe20007fde0ff */
[C---:B------:R-:W-:Y:S01]  /*3ad0*/  IMAD R84, R189.reuse, 0x17, RZ ;  /* 0x00000017bd547824 */ /* 0x040fe200078e02ff */
[----:B------:R-:W-:Y:S01]  /*3ae0*/  UIADD3.X UR15, UR8, 0x40000040, URZ, UP1, !UPT ;  /* 0x40000040080f7890 */ /* 0x000fe20008ffe43f */
[----:B------:R1:W-:Y:S01]  /*3af0*/  STL.64 [R1+0x50], R186 ;  /* 0x000050ba01007387 */ /* 0x0003e20000100a00 */
[C---:B------:R-:W-:Y:S01]  /*3b00*/  IMAD R79, R189.reuse, 0x6, RZ ;  /* 0x00000006bd4f7824 */ /* 0x040fe200078e02ff */
[----:B0-----:R-:W-:Y:S01]  /*3b10*/  LEA R184, P2, R0, R193, 0x1 ;  /* 0x000000c100b87211 */ /* 0x001fe200078408ff */
[C---:B------:R-:W-:Y:S01]  /*3b20*/  IMAD R23, R189.reuse, 0xc, RZ ;  /* 0x0000000cbd177824 */ /* 0x040fe200078e02ff */
[----:B------:R-:W-:Y:S01]  /*3b30*/  LEA.HI.X.SX32 R207, R86, R201, 0x1, P6 ;  /* 0x000000c956cf7211 */ /* 0x000fe200030f0eff */
[----:B------:R-:W-:Y:S01]  /*3b40*/  IMAD R20, R189, 0x18, RZ ;  /* 0x00000018bd147824 */ /* 0x000fe200078e02ff */
[----:B------:R-:W-:Y:S01]  /*3b50*/  LEA.HI.X.SX32 R185, R0, R19, 0x1, P2 ;  /* 0x0000001300b97211 */ /* 0x000fe200010f0eff */
[----:B------:R-:W-:Y:S01]  /*3b60*/  IMAD R0, R21, 0x4, R13 ;  /* 0x0000000415007824 */ /* 0x000fe200078e020d */
[----:B------:R-:W-:Y:S01]  /*3b70*/  UMOV UR8, UR12 ;  /* 0x0000000c00087c82 */ /* 0x000fe20008000000 */
[----:B------:R-:W-:Y:S01]  /*3b80*/  IMAD R81, R189, 0x3, RZ ;  /* 0x00000003bd517824 */ /* 0x000fe200078e02ff */
[----:B------:R-:W-:Y:S01]  /*3b90*/  UMOV UR37, 0x80000020 ;  /* 0x8000002000257882 */ /* 0x000fe20000000000 */
[----:B------:R0:W-:Y:S01]  /*3ba0*/  STL.64 [R1+0x48], R184 ;  /* 0x000048b801007387 */ /* 0x0001e20000100a00 */
[C---:B-1----:R-:W-:Y:S01]  /*3bb0*/  LEA R186, P1, R2.reuse, R193, 0x1 ;  /* 0x000000c102ba7211 */ /* 0x042fe200078208ff */
[----:B------:R-:W-:Y:S01]  /*3bc0*/  IMAD R10, R21, 0x4, R0 ;  /* 0x00000004150a7824 */ /* 0x000fe200078e0200 */
[----:B------:R-:W-:Y:S01]  /*3bd0*/  UIADD3.64 UR18, UR8, 0x400, URZ ;  /* 0x0000040008127897 */ /* 0x000fe2000fffe03f */
[----:B------:R1:W-:Y:S01]  /*3be0*/  STL.64 [R1+0x40], R14 ;  /* 0x0000400e01007387 */ /* 0x0003e20000100a00 */
[----:B------:R-:W-:Y:S01]  /*3bf0*/  LEA.HI.X.SX32 R187, R2, R19, 0x1, P1 ;  /* 0x0000001302bb7211 */ /* 0x000fe200008f0eff */
[----:B------:R-:W-:Y:S01]  /*3c00*/  IMAD R162, R189, 0x30, RZ ;  /* 0x00000030bda27824 */ /* 0x000fe200078e02ff */
[----:B------:R-:W-:Y:S01]  /*3c10*/  LEA R2, R21, R10, 0x2 ;  /* 0x0000000a15027211 */ /* 0x000fe200078e10ff */
[C---:B------:R-:W-:Y:S01]  /*3c20*/  IMAD R160, R189.reuse, 0x32, RZ ;  /* 0x00000032bda07824 */ /* 0x040fe200078e02ff */
[----:B------:R-:W-:Y:S01]  /*3c30*/  CS2R R126, SRZ ;  /* 0x00000000007e7805 */ /* 0x000fe2000001ff00 */
[----:B------:R-:W-:Y:S01]  /*3c40*/  STL.64 [R1+0x38], R186 ;  /* 0x000038ba01007387 */ /* 0x000fe20000100a00 */
[C---:B------:R-:W-:Y:S01]  /*3c50*/  IMAD R155, R189.reuse, 0x34, RZ ;  /* 0x00000034bd9b7824 */ /* 0x040fe200078e02ff */
[C---:B0-----:R-:W-:Y:S01]  /*3c60*/  LEA R184, P2, R6.reuse, R193, 0x1 ;  /* 0x000000c106b87211 */ /* 0x041fe200078408ff */
[C---:B------:R-:W-:Y:S01]  /*3c70*/  IMAD R154, R189.reuse, 0x36, RZ ;  /* 0x00000036bd9a7824 */ /* 0x040fe200078e02ff */
[----:B------:R-:W-:Y:S01]  /*3c80*/  CS2R R128, SRZ ;  /* 0x0000000000807805 */ /* 0x000fe2000001ff00 */
[C---:B------:R-:W-:Y:S01]  /*3c90*/  IMAD R82, R189.reuse, 0x38, RZ ;  /* 0x00000038bd527824 */ /* 0x040fe200078e02ff */
[----:B------:R-:W-:Y:S01]  /*3ca0*/  LEA.HI.X.SX32 R185, R6, R19, 0x1, P2 ;  /* 0x0000001306b97211 */ /* 0x000fe200010f0eff */
[----:B------:R-:W-:Y:S01]  /*3cb0*/  IMAD R80, R189, 0x3a, RZ ;  /* 0x0000003abd507824 */ /* 0x000fe200078e02ff */
[-C--:B-1----:R-:W-:Y:S01]  /*3cc0*/  LEA R14, P3, R3, R193.reuse, 0x1 ;  /* 0x000000c1030e7211 */ /* 0x082fe200078608ff */
[----:B------:R-:W-:Y:S01]  /*3cd0*/  IMAD R83, R189, 0x7, RZ ;  /* 0x00000007bd537824 */ /* 0x000fe200078e02ff */
[----:B------:R-:W-:Y:S01]  /*3ce0*/  LEA R16, P2, R5, R193, 0x1 ;  /* 0x000000c105107211 */ /* 0x000fe200078408ff */
[----:B------:R0:W-:Y:S01]  /*3cf0*/  STL.64 [R1+0x30], R184 ;  /* 0x000030b801007387 */ /* 0x0001e20000100a00 */
[-C--:B------:R-:W-:Y:S01]  /*3d00*/  LEA.HI.X.SX32 R15, R3, R19.reuse, 0x1, P3 ;  /* 0x00000013030f7211 */ /* 0x080fe200018f0eff */
[----:B------:R-:W-:Y:S01]  /*3d10*/  IMAD R3, R21, 0x4, R2 ;  /* 0x0000000415037824 */ /* 0x000fe200078e0202 */
[----:B------:R-:W-:Y:S01]  /*3d20*/  LEA.HI.X.SX32 R17, R5, R19, 0x1, P2 ;  /* 0x0000001305117211 */ /* 0x000fe200010f0eff */
[C---:B------:R-:W-:Y:S01]  /*3d30*/  IMAD R157, R189.reuse, 0x1d, RZ ;  /* 0x0000001dbd9d7824 */ /* 0x040fe200078e02ff */
[----:B------:R-:W-:Y:S01]  /*3d40*/  CS2R R130, SRZ ;  /* 0x0000000000827805 */ /* 0x000fe2000001ff00 */
[----:B------:R1:W-:Y:S01]  /*3d50*/  STL.64 [R1+0x28], R14 ;  /* 0x0000280e01007387 */ /* 0x0003e20000100a00 */
[C---:B------:R-:W-:Y:S01]  /*3d60*/  IMAD R85, R189.reuse, 0x1e, RZ ;  /* 0x0000001ebd557824 */ /* 0x040fe200078e02ff */
[----:B------:R-:W-:Y:S01]  /*3d70*/  CS2R R132, SRZ ;  /* 0x0000000000847805 */ /* 0x000fe2000001ff00 */
[C---:B------:R-:W-:Y:S01]  /*3d80*/  IMAD R163, R189.reuse, 0xf, RZ ;  /* 0x0000000fbda37824 */ /* 0x040fe200078e02ff */
[----:B------:R-:W-:Y:S01]  /*3d90*/  CS2R R134, SRZ ;  /* 0x0000000000867805 */ /* 0x000fe2000001ff00 */
[C---:B------:R-:W-:Y:S01]  /*3da0*/  IMAD R165, R189.reuse, 0x1f, RZ ;  /* 0x0000001fbda57824 */ /* 0x040fe200078e02ff */
[C---:B0-----:R-:W-:Y:S01]  /*3db0*/  LEA R184, P1, R4.reuse, R193, 0x1 ;  /* 0x000000c104b87211 */ /* 0x041fe200078208ff */
[C---:B------:R-:W-:Y:S01]  /*3dc0*/  IMAD.SHL.U32 R87, R189.reuse, 0x2, RZ ;  /* 0x00000002bd577824 */ /* 0x040fe200078e00ff */
[----:B------:R-:W-:Y:S01]  /*3dd0*/  CS2R R136, SRZ ;  /* 0x0000000000887805 */ /* 0x000fe2000001ff00 */
[----:B------:R-:W-:Y:S01]  /*3de0*/  IMAD.SHL.U32 R172, R189, 0x4, RZ ;  /* 0x00000004bdac7824 */ /* 0x000fe200078e00ff */
[----:B------:R-:W-:Y:S01]  /*3df0*/  LEA.HI.X.SX32 R185, R4, R19, 0x1, P1 ;  /* 0x0000001304b97211 */ /* 0x000fe200008f0eff */
[----:B------:R-:W-:Y:S01]  /*3e00*/  IMAD R4, R21, 0x4, R3 ;  /* 0x0000000415047824 */ /* 0x000fe200078e0203 */
[----:B-1----:R-:W-:Y:S01]  /*3e10*/  LEA R14, P3, R9, R193, 0x1 ;  /* 0x000000c1090e7211 */ /* 0x002fe200078608ff */
[----:B------:R-:W-:Y:S01]  /*3e20*/  IMAD.SHL.U32 R169, R189, 0x10, RZ ;  /* 0x00000010bda97824 */ /* 0x000fe200078e00ff */
[----:B------:R-:W-:Y:S01]  /*3e30*/  CS2R R138, SRZ ;  /* 0x00000000008a7805 */ /* 0x000fe2000001ff00 */
[----:B------:R-:W-:Y:S01]  /*3e40*/  IMAD R5, R21, 0x4, R4 ;  /* 0x0000000415057824 */ /* 0x000fe200078e0204 */
[----:B------:R0:W-:Y:S01]  /*3e50*/  STL.64 [R1+0x20], R184 ;  /* 0x000020b801007387 */ /* 0x0001e20000100a00 */
[----:B------:R-:W-:-:S02]  /*3e60*/  LEA.HI.X.SX32 R15, R9, R19, 0x1, P3 ;  /* 0x00000013090f7211 */ /* 0x000fc400018f0eff */
[----:B------:R-:W-:Y:S01]  /*3e70*/  CS2R R140, SRZ ;  /* 0x00000000008c7805 */ /* 0x000fe2000001ff00 */
[----:B------:R-:W-:Y:S01]  /*3e80*/  IMAD R6, R21, 0x4, R5 ;  /* 0x0000000415067824 */ /* 0x000fe200078e0205 */
[----:B------:R1:W-:Y:S01]  /*3e90*/  STL.64 [R1+0x18], R16 ;  /* 0x0000181001007387 */ /* 0x0003e20000100a00 */
[----:B------:R-:W-:Y:S02]  /*3ea0*/  LEA R250, P3, R13, R193, 0x1 ;  /* 0x000000c10dfa7211 */ /* 0x000fe400078608ff */
[----:B------:R-:W-:Y:S01]  /*3eb0*/  CS2R R142, SRZ ;  /* 0x00000000008e7805 */ /* 0x000fe2000001ff00 */
[----:B------:R-:W-:Y:S01]  /*3ec0*/  IMAD R9, R21, 0x4, R6 ;  /* 0x0000000415097824 */ /* 0x000fe200078e0206 */
[----:B------:R2:W-:Y:S01]  /*3ed0*/  STL.64 [R1+0x10], R14 ;  /* 0x0000100e01007387 */ /* 0x0005e20000100a00 */
[----:B------:R-:W-:Y:S01]  /*3ee0*/  LEA.HI.X.SX32 R251, R13, R19, 0x1, P3 ;  /* 0x000000130dfb7211 */ /* 0x000fe200018f0eff */
[----:B------:R-:W-:Y:S01]  /*3ef0*/  IMAD R13, R189, 0x19, RZ ;  /* 0x00000019bd0d7824 */ /* 0x000fe200078e02ff */
[----:B------:R-:W-:-:S02]  /*3f00*/  LEA R236, P3, R2, R193, 0x1 ;  /* 0x000000c102ec7211 */ /* 0x000fc400078608ff */
[----:B------:R-:W-:Y:S02]  /*3f10*/  CS2R R144, SRZ ;  /* 0x0000000000907805 */ /* 0x000fe4000001ff00 */
[----:B0-----:R-:W-:Y:S02]  /*3f20*/  IADD3 R184, P5, R179, R200, RZ ;  /* 0x000000c8b3b87210 */ /* 0x001fe40007fbe0ff */
[----:B------:R-:W-:Y:S02]  /*3f30*/  CS2R R146, SRZ ;  /* 0x0000000000927805 */ /* 0x000fe4000001ff00 */
[----:B------:R-:W-:Y:S02]  /*3f40*/  LEA.HI.X.SX32 R237, R2, R19, 0x1, P3 ;  /* 0x0000001302ed7211 */ /* 0x000fe400018f0eff */
[----:B------:R-:W-:Y:S02]  /*3f50*/  CS2R R148, SRZ ;  /* 0x0000000000947805 */ /* 0x000fe4000001ff00 */
[----:B-1----:R-:W-:-:S02]  /*3f60*/  LEA R16, P1, R11, R193, 0x1 ;  /* 0x000000c10b107211 */ /* 0x002fc400078208ff */
[----:B------:R-:W-:Y:S02]  /*3f70*/  CS2R R150, SRZ ;  /* 0x0000000000967805 */ /* 0x000fe4000001ff00 */
[----:B------:R-:W-:Y:S02]  /*3f80*/  LEA R224, P3, R5, R193, 0x1 ;  /* 0x000000c105e07211 */ /* 0x000fe400078608ff */
[----:B------:R-:W-:Y:S02]  /*3f90*/  CS2R R24, SRZ ;  /* 0x0000000000187805 */ /* 0x000fe4000001ff00 */
[----:B------:R-:W-:Y:S01]  /*3fa0*/  LEA.HI.X.SX32 R17, R11, R19, 0x1, P1 ;  /* 0x000000130b117211 */ /* 0x000fe200008f0eff */
[----:B------:R-:W-:Y:S01]  /*3fb0*/  IMAD R11, R189, 0x1c, RZ ;  /* 0x0000001cbd0b7824 */ /* 0x000fe200078e02ff */
[----:B------:R-:W-:Y:S02]  /*3fc0*/  LEA R244, P1, R0, R193, 0x1 ;  /* 0x000000c100f47211 */ /* 0x000fe400078208ff */
[----:B------:R-:W-:-:S02]  /*3fd0*/  CS2R R26, SRZ ;  /* 0x00000000001a7805 */ /* 0x000fc4000001ff00 */
[----:B--2---:R-:W-:Y:S01]  /*3fe0*/  LEA R14, P2, R12, R193, 0x1 ;  /* 0x000000c10c0e7211 */ /* 0x004fe200078408ff */
[----:B------:R0:W-:Y:S01]  /*3ff0*/  STL.64 [R1+0x8], R16 ;  /* 0x0000081001007387 */ /* 0x0001e20000100a00 */
[----:B------:R-:W-:Y:S02]  /*4000*/  LEA.HI.X.SX32 R245, R0, R19, 0x1, P1 ;  /* 0x0000001300f57211 */ /* 0x000fe400008f0eff */
[----:B------:R-:W-:Y:S02]  /*4010*/  CS2R R28, SRZ ;  /* 0x00000000001c7805 */ /* 0x000fe4000001ff00 */
[----:B------:R-:W-:Y:S02]  /*4020*/  LEA R0, R21, R9, 0x2 ;  /* 0x0000000915007211 */ /* 0x000fe400078e10ff */
[----:B------:R-:W-:Y:S02]  /*4030*/  CS2R R30, SRZ ;  /* 0x00000000001e7805 */ /* 0x000fe4000001ff00 */
[----:B------:R-:W-:Y:S01]  /*4040*/  LEA.HI.X.SX32 R15, R12, R19, 0x1, P2 ;  /* 0x000000130c0f7211 */ /* 0x000fe200010f0eff */
[----:B------:R-:W-:Y:S01]  /*4050*/  IMAD R12, R189, 0xd, RZ ;  /* 0x0000000dbd0c7824 */ /* 0x000fe200078e02ff */
[CC--:B------:R-:W-:Y:S01]  /*4060*/  LEA R240, P2, R10.reuse, R193.reuse, 0x1 ;  /* 0x000000c10af07211 */ /* 0x0c0fe200078408ff */
[----:B------:R-:W-:Y:S01]  /*4070*/  IMAD R2, R21, 0x4, R0 ;  /* 0x0000000415027824 */ /* 0x000fe200078e0200 */
[----:B------:R-:W-:Y:S01]  /*4080*/  LEA R232, P1, R3, R193, 0x1 ;  /* 0x000000c103e87211 */ /* 0x000fe200078208ff */
[----:B------:R1:W-:Y:S01]  /*4090*/  STL.64 [R1], R14 ;  /* 0x0000000e01007387 */ /* 0x0003e20000100a00 */
[----:B------:R-:W-:Y:S01]  /*40a0*/  LEA.HI.X.SX32 R241, R10, R19, 0x1, P2 ;  /* 0x000000130af17211 */ /* 0x000fe200010f0eff */
[----:B------:R-:W-:Y:S01]  /*40b0*/  IMAD R10, R189, 0x1a, RZ ;  /* 0x0000001abd0a7824 */ /* 0x000fe200078e02ff */
[C---:B------:R-:W-:Y:S01]  /*40c0*/  LEA R228, P2, R4.reuse, R193, 0x1 ;  /* 0x000000c104e47211 */ /* 0x040fe200078408ff */
[----:B0-----:R-:W-:Y:S01]  /*40d0*/  IMAD.MOV.U32 R16, RZ, RZ, 0x3f800000 ;  /* 0x3f800000ff107424 */ /* 0x001fe200078e00ff */
[-C--:B------:R-:W-:Y:S01]  /*40e0*/  LEA.HI.X.SX32 R233, R3, R19.reuse, 0x1, P1 ;  /* 0x0000001303e97211 */ /* 0x080fe200008f0eff */
[----:B------:R-:W-:Y:S01]  /*40f0*/  IMAD R3, R21, 0x4, R2 ;  /* 0x0000000415037824 */ /* 0x000fe200078e0202 */
[-C--:B------:R-:W-:Y:S01]  /*4100*/  LEA.HI.X.SX32 R229, R4, R19.reuse, 0x1, P2 ;  /* 0x0000001304e57211 */ /* 0x080fe200010f0eff */
[----:B------:R-:W-:Y:S01]  /*4110*/  IMAD.MOV.U32 R17, RZ, RZ, 0x3f800000 ;  /* 0x3f800000ff117424 */ /* 0x000fe200078e00ff */
[----:B------:R-:W-:Y:S01]  /*4120*/  LEA.HI.X.SX32 R225, R5, R19, 0x1, P3 ;  /* 0x0000001305e17211 */ /* 0x000fe200018f0eff */
[----:B------:R-:W-:Y:S01]  /*4130*/  IMAD R4, R21, 0x4, R3 ;  /* 0x0000000415047824 */ /* 0x000fe200078e0203 */
[-C--:B------:R-:W-:Y:S01]  /*4140*/  LEA R220, P1, R6, R193.reuse, 0x1 ;  /* 0x000000c106dc7211 */ /* 0x080fe200078208ff */
[----:B-1----:R-:W-:Y:S01]  /*4150*/  IMAD R14, R189, 0x3e, RZ ;  /* 0x0000003ebd0e7824 */ /* 0x002fe200078e02ff */
[----:B------:R-:W-:Y:S01]  /*4160*/  LEA R212, P3, R0, R193, 0x1 ;  /* 0x000000c100d47211 */ /* 0x000fe200078608ff */
[----:B------:R-:W-:Y:S01]  /*4170*/  IMAD.MOV.U32 R5, RZ, RZ, RZ ;  /* 0x000000ffff057224 */ /* 0x000fe200078e00ff */
[----:B------:R-:W-:-:S02]  /*4180*/  LEA.HI.X.SX32 R221, R6, R19, 0x1, P1 ;  /* 0x0000001306dd7211 */ /* 0x000fc400008f0eff */
[----:B------:R-:W-:Y:S02]  /*4190*/  CS2R R32, SRZ ;  /* 0x0000000000207805 */ /* 0x000fe4000001ff00 */
[----:B------:R-:W-:Y:S01]  /*41a0*/  LEA.HI.X.SX32 R213, R0, R19, 0x1, P3 ;  /* 0x0000001300d57211 */ /* 0x000fe200018f0eff */
[----:B------:R-:W-:Y:S01]  /*41b0*/  IMAD R0, R21, 0x4, R4 ;  /* 0x0000000415007824 */ /* 0x000fe200078e0204 */
[-C--:B------:R-:W-:Y:S01]  /*41c0*/  LEA R198, P1, R2, R193.reuse, 0x1 ;  /* 0x000000c102c67211 */ /* 0x080fe200078208ff */
[----:B------:R-:W-:Y:S01]  /*41d0*/  IMAD R21, R189, 0x3c, RZ ;  /* 0x0000003cbd157824 */ /* 0x000fe200078e02ff */
[-C--:B------:R-:W-:Y:S02]  /*41e0*/  LEA R194, P3, R4, R193.reuse, 0x1 ;  /* 0x000000c104c27211 */ /* 0x080fe400078608ff */
[----:B------:R-:W-:Y:S02]  /*41f0*/  CS2R R34, SRZ ;  /* 0x0000000000227805 */ /* 0x000fe4000001ff00 */
[----:B------:R-:W-:-:S02]  /*4200*/  LEA R216, P2, R9, R193, 0x1 ;  /* 0x000000c109d87211 */ /* 0x000fc400078408ff */
[----:B------:R-:W-:Y:S02]  /*4210*/  CS2R R36, SRZ ;  /* 0x0000000000247805 */ /* 0x000fe4000001ff00 */
[-C--:B------:R-:W-:Y:S01]  /*4220*/  LEA.HI.X.SX32 R199, R2, R19.reuse, 0x1, P1 ;  /* 0x0000001302c77211 */ /* 0x080fe200008f0eff */
[----:B------:R-:W-:Y:S01]  /*4230*/  IMAD.MOV.U32 R2, RZ, RZ, -0x800000 ;  /* 0xff800000ff027424 */ /* 0x000fe200078e00ff */
[-C--:B------:R-:W-:Y:S01]  /*4240*/  LEA.HI.X.SX32 R195, R4, R19.reuse, 0x1, P3 ;  /* 0x0000001304c37211 */ /* 0x080fe200018f0eff */
[----:B------:R-:W-:Y:S01]  /*4250*/  IMAD.MOV.U32 R4, RZ, RZ, -0x800000 ;  /* 0xff800000ff047424 */ /* 0x000fe200078e00ff */
[-C--:B------:R-:W-:Y:S02]  /*4260*/  IADD3 R186, P1, R164, R200.reuse, RZ ;  /* 0x000000c8a4ba7210 */ /* 0x080fe40007f3e0ff */
[----:B------:R-:W-:Y:S02]  /*4270*/  CS2R R38, SRZ ;  /* 0x0000000000267805 */ /* 0x000fe4000001ff00 */
[----:B------:R-:W-:Y:S01]  /*4280*/  LEA.HI.X.SX32 R217, R9, R19, 0x1, P2 ;  /* 0x0000001309d97211 */ /* 0x000fe200010f0eff */
[----:B------:R-:W-:Y:S01]  /*4290*/  IMAD.U32 R9, RZ, RZ, UR13 ;  /* 0x0000000dff097e24 */ /* 0x000fe2000f8e00ff */
[----:B------:R-:W-:-:S02]  /*42a0*/  IADD3 R190, P3, R181, R200, RZ ;  /* 0x000000c8b5be7210 */ /* 0x000fc40007f7e0ff */
[----:B------:R-:W-:Y:S02]  /*42b0*/  CS2R R40, SRZ ;  /* 0x0000000000287805 */ /* 0x000fe4000001ff00 */
[----:B------:R-:W-:Y:S02]  /*42c0*/  LEA.HI.X.SX32 R185, R168, R201, 0x1, P5 ;  /* 0x000000c9a8b97211 */ /* 0x000fe400028f0eff */
[----:B------:R-:W-:Y:S02]  /*42d0*/  CS2R R42, SRZ ;  /* 0x00000000002a7805 */ /* 0x000fe4000001ff00 */
[----:B------:R-:W-:Y:S01]  /*42e0*/  LEA R192, P4, R0, R193, 0x1 ;  /* 0x000000c100c07211 */ /* 0x000fe200078808ff */
[----:B------:R0:W-:Y:S01]  /*42f0*/  STL [R1+0x1a0], R9 ;  /* 0x0001a00901007387 */ /* 0x0001e20000100800 */
[----:B------:R-:W-:Y:S02]  /*4300*/  LEA.HI.X.SX32 R187, R166, R201, 0x1, P1 ;  /* 0x000000c9a6bb7211 */ /* 0x000fe400008f0eff */
[----:B------:R-:W-:-:S02]  /*4310*/  CS2R R44, SRZ ;  /* 0x00000000002c7805 */ /* 0x000fc4000001ff00 */
[----:B------:R-:W-:Y:S01]  /*4320*/  LEA.HI.X.SX32 R191, R164, R201, 0x1, P3 ;  /* 0x000000c9a4bf7211 */ /* 0x000fe200018f0eff */
[----:B------:R-:W-:Y:S01]  /*4330*/  STL.64 [R1+0x100], R184 ;  /* 0x000100b801007387 */ /* 0x000fe20000100a00 */
[----:B------:R-:W-:Y:S02]  /*4340*/  LEA R196, P2, R3, R193, 0x1 ;  /* 0x000000c103c47211 */ /* 0x000fe400078408ff */
[----:B------:R-:W-:Y:S02]  /*4350*/  CS2R R46, SRZ ;  /* 0x00000000002e7805 */ /* 0x000fe4000001ff00 */
[-C--:B------:R-:W-:Y:S01]  /*4360*/  LEA.HI.X.SX32 R193, R0, R19.reuse, 0x1, P4 ;  /* 0x0000001300c17211 */ /* 0x080fe200020f0eff */
[----:B------:R1:W-:Y:S01]  /*4370*/  STL.64 [R1+0x140], R186 ;  /* 0x000140ba01007387 */ /* 0x0003e20000100a00 */
[----:B------:R-:W-:Y:S01]  /*4380*/  IADD3 R202, P4, R177, R200, RZ ;  /* 0x000000c8b1ca7210 */ /* 0x000fe20007f9e0ff */
[----:B0-----:R-:W-:Y:S01]  /*4390*/  IMAD R9, R189, 0xe, RZ ;  /* 0x0000000ebd097824 */ /* 0x001fe200078e02ff */
[----:B------:R-:W-:Y:S01]  /*43a0*/  LEA.HI.X.SX32 R197, R3, R19, 0x1, P2 ;  /* 0x0000001303c57211 */ /* 0x000fe200010f0eff */
[----:B------:R0:W-:Y:S01]  /*43b0*/  STL.64 [R1+0xf8], R190 ;  /* 0x0000f8be01007387 */ /* 0x0001e20000100a00 */
[----:B------:R-:W-:Y:S01]  /*43c0*/  LEA.HI.X.SX32 R203, R161, R201, 0x1, P4 ;  /* 0x000000c9a1cb7211 */ /* 0x000fe200020f0eff */
[----:B------:R-:W-:Y:S01]  /*43d0*/  IMAD.MOV.U32 R19, RZ, RZ, -0x800000 ;  /* 0xff800000ff137424 */ /* 0x000fe200078e00ff */
[----:B------:R-:W-:-:S02]  /*43e0*/  SEL R3, RZ, 0x90, !P0 ;  /* 0x00000090ff037807 */ /* 0x000fc40004000000 */
[----:B------:R-:W-:Y:S02]  /*43f0*/  CS2R R48, SRZ ;  /* 0x0000000000307805 */ /* 0x000fe4000001ff00 */
[-C--:B------:R-:W-:Y:S01]  /*4400*/  IADD3 R208, P2, R175, R200.reuse, RZ ;  /* 0x000000c8afd07210 */ /* 0x080fe20007f5e0ff */
[----:B------:R2:W-:Y:S01]  /*4410*/  STL.64 [R1+0xf0], R202 ;  /* 0x0000f0ca01007387 */ /* 0x0005e20000100a00 */
[-C--:B------:R-:W-:Y:S02]  /*4420*/  IADD3 R204, P0, R173, R200.reuse, RZ ;  /* 0x000000c8adcc7210 */ /* 0x080fe40007f1e0ff */
[----:B------:R-:W-:Y:S02]  /*4430*/  CS2R R50, SRZ ;  /* 0x0000000000327805 */ /* 0x000fe4000001ff00 */
[----:B-1----:R-:W-:Y:S02]  /*4440*/  IADD3 R186, P1, R158, R200, RZ ;  /* 0x000000c89eba7210 */ /* 0x002fe40007f3e0ff */
[----:B------:R-:W-:-:S02]  /*4450*/  CS2R R52, SRZ ;  /* 0x0000000000347805 */ /* 0x000fc4000001ff00 */
[-C--:B------:R-:W-:Y:S02]  /*4460*/  IADD3 R184, P5, R167, R200.reuse, RZ ;  /* 0x000000c8a7b87210 */ /* 0x080fe40007fbe0ff */
[----:B------:R-:W-:Y:S02]  /*4470*/  CS2R R54, SRZ ;  /* 0x0000000000367805 */ /* 0x000fe4000001ff00 */
[----:B0-----:R-:W-:Y:S02]  /*4480*/  IADD3 R190, P3, R156, R200, RZ ;  /* 0x000000c89cbe7210 */ /* 0x001fe40007f7e0ff */
[----:B------:R-:W-:Y:S02]  /*4490*/  CS2R R56, SRZ ;  /* 0x0000000000387805 */ /* 0x000fe4000001ff00 */
[----:B------:R-:W-:Y:S02]  /*44a0*/  LEA.HI.X.SX32 R187, R159, R201, 0x1, P1 ;  /* 0x000000c99fbb7211 */ /* 0x000fe400008f0eff */
[----:B------:R-:W-:-:S02]  /*44b0*/  CS2R R58, SRZ ;  /* 0x00000000003a7805 */ /* 0x000fc4000001ff00 */
[-C--:B------:R-:W-:Y:S02]  /*44c0*/  LEA.HI.X.SX32 R191, R158, R201.reuse, 0x1, P3 ;  /* 0x000000c99ebf7211 */ /* 0x080fe400018f0eff */
[----:B------:R-:W-:Y:S02]  /*44d0*/  CS2R R60, SRZ ;  /* 0x00000000003c7805 */ /* 0x000fe4000001ff00 */
[-C--:B------:R-:W-:Y:S01]  /*44e0*/  LEA.HI.X.SX32 R209, R156, R201.reuse, 0x1, P2 ;  /* 0x000000c99cd17211 */ /* 0x080fe200010f0eff */
[----:B------:R0:W-:Y:S01]  /*44f0*/  STL.64 [R1+0x160], R186 ;  /* 0x000160ba01007387 */ /* 0x0001e20000100a00 */
[-C--:B------:R-:W-:Y:S02]  /*4500*/  LEA.HI.X.SX32 R205, R153, R201.reuse, 0x1, P0 ;  /* 0x000000c999cd7211 */ /* 0x080fe400000f0eff */
[----:B------:R-:W-:Y:S02]  /*4510*/  CS2R R62, SRZ ;  /* 0x00000000003e7805 */ /* 0x000fe4000001ff00 */
[----:B------:R-:W-:Y:S01]  /*4520*/  LEA.HI.X.SX32 R185, R84, R201, 0x1, P5 ;  /* 0x000000c954b97211 */ /* 0x000fe200028f0eff */
[----:B------:R1:W-:Y:S01]  /*4530*/  STL.64 [R1+0x138], R190 ;  /* 0x000138be01007387 */ /* 0x0003e20000100a00 */
[----:B--2---:R-:W-:-:S02]  /*4540*/  IADD3 R202, P4, R162, R200, RZ ;  /* 0x000000c8a2ca7210 */ /* 0x004fc40007f9e0ff */
[----:B------:R-:W-:Y:S02]  /*4550*/  CS2R R64, SRZ ;  /* 0x0000000000407805 */ /* 0x000fe4000001ff00 */
[----:B------:R-:W-:Y:S01]  /*4560*/  LOP3.LUT R6, R3, 0x7e, R22, 0x78, !PT ;  /* 0x0000007e03067812 */ /* 0x000fe200078e7816 */
[----:B------:R2:W-:Y:S01]  /*4570*/  STL.64 [R1+0xe8], R208 ;  /* 0x0000e8d001007387 */ /* 0x0005e20000100a00 */
[----:B------:R-:W-:Y:S01]  /*4580*/  LEA.HI.X.SX32 R203, R20, R201, 0x1, P4 ;  /* 0x000000c914cb7211 */ /* 0x000fe200020f0eff */
[----:B------:R-:W-:Y:S01]  /*4590*/  IMAD R22, R189, 0x1b, RZ ;  /* 0x0000001bbd167824 */ /* 0x000fe200078e02ff */
[----:B------:R-:W-:Y:S01]  /*45a0*/  MOV R15, 0x3f800000 ;  /* 0x3f800000000f7802 */ /* 0x000fe20000000f00 */
[----:B------:R3:W-:Y:S01]  /*45b0*/  STL.64 [R1+0xe0], R204 ;  /* 0x0000e0cc01007387 */ /* 0x0007e20000100a00 */
[----:B0-----:R-:W-:Y:S01]  /*45c0*/  IADD3 R186, P1, R160, R200, RZ ;  /* 0x000000c8a0ba7210 */ /* 0x001fe20007f3e0ff */
[----:B------:R-:W-:Y:S01]  /*45d0*/  IMAD.MOV.U32 R3, RZ, RZ, RZ ;  /* 0x000000ffff037224 */ /* 0x000fe200078e00ff */
[----:B------:R-:W-:-:S02]  /*45e0*/  MOV R0, 0xff800000 ;  /* 0xff80000000007802 */ /* 0x000fc40000000f00 */
[----:B------:R-:W-:Y:S02]  /*45f0*/  CS2R R66, SRZ ;  /* 0x0000000000427805 */ /* 0x000fe4000001ff00 */
[----:B-1----:R-:W-:Y:S02]  /*4600*/  IADD3 R190, P3, R86, R200, RZ ;  /* 0x000000c856be7210 */ /* 0x002fe40007f7e0ff */
[----:B------:R-:W-:Y:S02]  /*4610*/  CS2R R68, SRZ ;  /* 0x0000000000447805 */ /* 0x000fe4000001ff00 */
[-C--:B------:R-:W-:Y:S01]  /*4620*/  LEA.HI.X.SX32 R187, R13, R201.reuse, 0x1, P1 ;  /* 0x000000c90dbb7211 */ /* 0x080fe200008f0eff */
[----:B------:R-:W-:Y:S01]  /*4630*/  IMAD.U32 R13, RZ, RZ, UR11 ;  /* 0x0000000bff0d7e24 */ /* 0x000fe2000f8e00ff */
[----:B------:R-:W-:Y:S02]  /*4640*/  LEA.HI.X.SX32 R191, R152, R201, 0x1, P3 ;  /* 0x000000c998bf7211 */ /* 0x000fe400018f0eff */
[----:B------:R-:W-:-:S02]  /*4650*/  CS2R R70, SRZ ;  /* 0x0000000000467805 */ /* 0x000fc4000001ff00 */
[-C--:B--2---:R-:W-:Y:S02]  /*4660*/  IADD3 R208, P2, R155, R200.reuse, RZ ;  /* 0x000000c89bd07210 */ /* 0x084fe40007f5e0ff */
[----:B------:R-:W-:Y:S02]  /*4670*/  CS2R R72, SRZ ;  /* 0x0000000000487805 */ /* 0x000fe4000001ff00 */
[----:B---3--:R-:W-:Y:S01]  /*4680*/  IADD3 R204, P0, R154, R200, RZ ;  /* 0x000000c89acc7210 */ /* 0x008fe20007f1e0ff */
[----:B------:R0:W-:Y:S01]  /*4690*/  STL.64 [R1+0x130], R190 ;  /* 0x000130be01007387 */ /* 0x0001e20000100a00 */
[-C--:B------:R-:W-:Y:S02]  /*46a0*/  LEA.HI.X.SX32 R209, R10, R201.reuse, 0x1, P2 ;  /* 0x000000c90ad17211 */ /* 0x080fe400010f0eff */
[----:B------:R-:W-:Y:S02]  /*46b0*/  CS2R R74, SRZ ;  /* 0x00000000004a7805 */ /* 0x000fe4000001ff00 */
[----:B------:R-:W-:Y:S01]  /*46c0*/  LEA.HI.X.SX32 R205, R22, R201, 0x1, P0 ;  /* 0x000000c916cd7211 */ /* 0x000fe200000f0eff */
[----:B------:R1:W-:Y:S01]  /*46d0*/  STL.64 [R1+0xd8], R206 ;  /* 0x0000d8ce01007387 */ /* 0x0003e20000100a00 */
[----:B------:R-:W-:Y:S01]  /*46e0*/  CS2R R76, SRZ ;  /* 0x00000000004c7805 */ /* 0x000fe2000001ff00 */
[----:B------:R-:W-:Y:S01]  /*46f0*/  UMOV UR61, URZ ;  /* 0x0000003f003d7c82 */ /* 0x000fe20008000000 */
[----:B------:R-:W-:Y:S01]  /*4700*/  UMOV UR60, URZ ;  /* 0x0000003f003c7c82 */ /* 0x000fe20008000000 */
[----:B------:R2:W-:Y:S01]  /*4710*/  STL.64 [R1+0xd0], R184 ;  /* 0x0000d0b801007387 */ /* 0x0005e20000100a00 */
[----:B------:R-:W-:-:S02]  /*4720*/  UIADD3.64 UR12, UR8, 0x80, URZ ;  /* 0x00000080080c7897 */ /* 0x000fc4000fffe03f */
[----:B------:R-:W-:Y:S01]  /*4730*/  UIADD3.64 UR16, UR8, 0x100, URZ ;  /* 0x0000010008107897 */ /* 0x000fe2000fffe03f */
[-C--:B0-----:R-:W-:Y:S01]  /*4740*/  IADD3 R190, P3, R79, R200.reuse, RZ ;  /* 0x000000c84fbe7210 */ /* 0x081fe20007f7e0ff */
[----:B------:R-:W-:Y:S02]  /*4750*/  UIADD3.64 UR20, UR8, 0x180, URZ ;  /* 0x0000018008147897 */ /* 0x000fe4000fffe03f */
[----:B------:R-:W-:Y:S01]  /*4760*/  UIADD3.64 UR24, UR8, 0x200, URZ ;  /* 0x0000020008187897 */ /* 0x000fe2000fffe03f */
[-C--:B-1----:R-:W-:Y:S01]  /*4770*/  IADD3 R206, P6, R23, R200.reuse, RZ ;  /* 0x000000c817ce7210 */ /* 0x082fe20007fde0ff */
[----:B------:R-:W-:Y:S01]  /*4780*/  UIADD3.64 UR28, UR8, 0x280, URZ ;  /* 0x00000280081c7897 */ /* 0x000fe2000fffe03f */
[-C--:B------:R-:W-:Y:S01]  /*4790*/  LEA.HI.X.SX32 R191, R81, R201.reuse, 0x1, P3 ;  /* 0x000000c951bf7211 */ /* 0x080fe200018f0eff */
[----:B------:R-:W-:Y:S01]  /*47a0*/  UIADD3.64 UR32, UR8, 0x300, URZ ;  /* 0x0000030008207897 */ /* 0x000fe2000fffe03f */
[----:B--2---:R-:W-:Y:S01]  /*47b0*/  IADD3 R184, P5, R20, R200, RZ ;  /* 0x000000c814b87210 */ /* 0x004fe20007fbe0ff */
[----:B------:R-:W-:Y:S01]  /*47c0*/  UIADD3.64 UR40, UR8, 0x500, URZ ;  /* 0x0000050008287897 */ /* 0x000fe2000fffe03f */
[-C--:B------:R-:W-:Y:S01]  /*47d0*/  LEA.HI.X.SX32 R207, R79, R201.reuse, 0x1, P6 ;  /* 0x000000c94fcf7211 */ /* 0x080fe200030f0eff */
[----:B------:R0:W-:Y:S01]  /*47e0*/  STL.64 [R1+0x170], R190 ;  /* 0x000170be01007387 */ /* 0x0001e20000100a00 */
[----:B------:R-:W-:-:S02]  /*47f0*/  LEA.HI.X.SX32 R185, R23, R201, 0x1, P5 ;  /* 0x000000c917b97211 */ /* 0x000fc400028f0eff */
[----:B------:R-:W-:Y:S02]  /*4800*/  CS2R R78, SRZ ;  /* 0x00000000004e7805 */ /* 0x000fe4000001ff00 */
[-C--:B------:R-:W-:Y:S01]  /*4810*/  IADD3 R20, P2, R11, R200.reuse, RZ ;  /* 0x000000c80b147210 */ /* 0x080fe20007f5e0ff */
[----:B------:R1:W-:Y:S01]  /*4820*/  STL.64 [R1+0x158], R206 ;  /* 0x000158ce01007387 */ /* 0x0003e20000100a00 */
[----:B------:R-:W-:Y:S02]  /*4830*/  UIADD3.64 UR44, UR8, 0x580, URZ ;  /* 0x00000580082c7897 */ /* 0x000fe4000fffe03f */
[----:B------:R-:W-:Y:S01]  /*4840*/  UIADD3.64 UR48, UR8, 0x600, URZ ;  /* 0x0000060008307897 */ /* 0x000fe2000fffe03f */
[----:B------:R2:W-:Y:S01]  /*4850*/  STL.64 [R1+0x128], R184 ;  /* 0x000128b801007387 */ /* 0x0005e20000100a00 */
[----:B------:R-:W-:Y:S02]  /*4860*/  UIADD3.64 UR52, UR8, 0x680, URZ ;  /* 0x0000068008347897 */ /* 0x000fe4000fffe03f */
[----:B------:R-:W-:Y:S01]  /*4870*/  UIADD3.64 UR56, UR8, 0x700, URZ ;  /* 0x0000070008387897 */ /* 0x000fe2000fffe03f */
[----:B------:R3:W-:Y:S01]  /*4880*/  STL.64 [R1+0xc8], R202 ;  /* 0x0000c8ca01007387 */ /* 0x0007e20000100a00 */
[-C--:B0-----:R-:W-:Y:S01]  /*4890*/  IADD3 R190, P3, R82, R200.reuse, RZ ;  /* 0x000000c852be7210 */ /* 0x081fe20007f7e0ff */
[----:B------:R-:W-:Y:S01]  /*48a0*/  ULDC UR5, c[0x0][0x238] ;  /* 0x00008e0000057ab9 */ /* 0x000fe20000000800 */
[----:B------:R-:W-:Y:S01]  /*48b0*/  UMOV UR38, UR36 ;  /* 0x0000002400267c82 */ /* 0x000fe20008000000 */
[----:B------:R0:W-:Y:S01]  /*48c0*/  STL.64 [R1+0xc0], R186 ;  /* 0x0000c0ba01007387 */ /* 0x0001e20000100a00 */
[----:B-1----:R-:W-:-:S02]  /*48d0*/  IADD3 R206, P6, R80, R200, RZ ;  /* 0x000000c850ce7210 */ /* 0x002fc40007fde0ff */
[----:B------:R-:W-:Y:S02]  /*48e0*/  CS2R R80, SRZ ;  /* 0x0000000000507805 */ /* 0x000fe4000001ff00 */
[-C--:B------:R-:W-:Y:S01]  /*48f0*/  LEA.HI.X.SX32 R191, R11, R201.reuse, 0x1, P3 ;  /* 0x000000c90bbf7211 */ /* 0x080fe200018f0eff */
[----:B------:R-:W-:Y:S01]  /*4900*/  UMOV UR39, 0x40000040 ;  /* 0x4000004000277882 */ /* 0x000fe20000000000 */
[-C--:B--2---:R-:W-:Y:S02]  /*4910*/  IADD3 R184, P5, R10, R200.reuse, RZ ;  /* 0x000000c80ab87210 */ /* 0x084fe40007fbe0ff */
[-C--:B------:R-:W-:Y:S02]  /*4920*/  LEA.HI.X.SX32 R207, R157, R201.reuse, 0x1, P6 ;  /* 0x000000c99dcf7211 */ /* 0x080fe400030f0eff */
[-C--:B------:R-:W-:Y:S01]  /*4930*/  LEA.HI.X.SX32 R185, R12, R201.reuse, 0x1, P5 ;  /* 0x000000c90cb97211 */ /* 0x080fe200028f0eff */
[----:B------:R-:W-:Y:S01]  /*4940*/  IMAD.U32 R12, RZ, RZ, UR10 ;  /* 0x0000000aff0c7e24 */ /* 0x000fe2000f8e00ff */
[----:B------:R-:W-:Y:S01]  /*4950*/  UIADD3.64 UR10, UR8, 0x380, URZ ;  /* 0x00000380080a7897 */ /* 0x000fe2000fffe03f */
[----:B---3--:R-:W-:Y:S01]  /*4960*/  IADD3 R202, P4, R21, R200, RZ ;  /* 0x000000c815ca7210 */ /* 0x008fe20007f9e0ff */
[----:B------:R-:W-:Y:S01]  /*4970*/  UIADD3.64 UR10, UR8, 0x480, URZ ;  /* 0x00000480080a7897 */ /* 0x000fe2000fffe03f */
[----:B------:R1:W-:Y:S01]  /*4980*/  STL.64 [R1+0x120], R184 ;  /* 0x000120b801007387 */ /* 0x0003e20000100a00 */
[----:B------:R-:W-:-:S02]  /*4990*/  LEA.HI.X.SX32 R21, R9, R201, 0x1, P2 ;  /* 0x000000c909157211 */ /* 0x000fc400010f0eff */
[-C--:B0-----:R-:W-:Y:S01]  /*49a0*/  IADD3 R186, P1, R14, R200.reuse, RZ ;  /* 0x000000c80eba7210 */ /* 0x081fe20007f3e0ff */
[----:B------:R-:W-:Y:S01]  /*49b0*/  STL.64 [R1+0xb8], R208 ;  /* 0x0000b8d001007387 */ /* 0x000fe20000100a00 */
[----:B------:R-:W-:Y:S01]  /*49c0*/  IMAD.U32 R10, RZ, RZ, UR10 ;  /* 0x0000000aff0a7e24 */ /* 0x000fe2000f8e00ff */
[-C--:B------:R-:W-:Y:S01]  /*49d0*/  LEA R22, P3, R189, R200.reuse, 0x3 ;  /* 0x000000c8bd167211 */ /* 0x080fe200078618ff */
[----:B------:R-:W-:Y:S01]  /*49e0*/  IMAD.U32 R11, RZ, RZ, UR11 ;  /* 0x0000000bff0b7e24 */ /* 0x000fe2000f8e00ff */
[----:B------:R0:W-:Y:S01]  /*49f0*/  STL.64 [R1+0x188], R12 ;  /* 0x0001880c01007387 */ /* 0x0001e20000100a00 */
[-C--:B------:R-:W-:Y:S01]  /*4a00*/  LEA.HI.X.SX32 R203, R85, R201.reuse, 0x1, P4 ;  /* 0x000000c955cb7211 */ /* 0x080fe200020f0eff */
[----:B------:R-:W-:Y:S01]  /*4a10*/  UMOV UR10, UR14 ;  /* 0x0000000e000a7c82 */ /* 0x000fe20008000000 */
[-C--:B------:R-:W-:Y:S01]  /*4a20*/  LEA.HI.X.SX32 R187, R165, R201.reuse, 0x1, P1 ;  /* 0x000000c9a5bb7211 */ /* 0x080fe200008f0eff */
[----:B------:R2:W-:Y:S01]  /*4a30*/  STL.64 [R1+0xb0], R204 ;  /* 0x0000b0cc01007387 */ /* 0x0005e20000100a00 */
[----:B-1----:R-:W-:Y:S01]  /*4a40*/  IADD3 R184, P5, R9, R200, RZ ;  /* 0x000000c809b87210 */ /* 0x002fe20007fbe0ff */
[----:B------:R-:W-:Y:S01]  /*4a50*/  UMOV UR11, UR15 ;  /* 0x0000000f000b7c82 */ /* 0x000fe20008000000 */
[-C--:B------:R-:W-:Y:S01]  /*4a60*/  LEA.HI.X.SX32 R23, R172, R201.reuse, 0x1, P3 ;  /* 0x000000c9ac177211 */ /* 0x080fe200018f0eff */
[----:B------:R-:W-:Y:S01]  /*4a70*/  UIADD3.64 UR14, UR10, 0x2, URZ ;  /* 0x000000020a0e7897 */ /* 0x000fe2000fffe03f */
[----:B------:R-:W-:-:S02]  /*4a80*/  LEA.HI.X.SX32 R185, R83, R201, 0x1, P5 ;  /* 0x000000c953b97211 */ /* 0x000fc400028f0eff */
[----:B------:R-:W-:Y:S02]  /*4a90*/  CS2R R82, SRZ ;  /* 0x0000000000527805 */ /* 0x000fe4000001ff00 */
[C---:B------:R-:W-:Y:S01]  /*4aa0*/  LOP3.LUT R9, R8.reuse, 0x20, RZ, 0x3c, !PT ;  /* 0x0000002008097812 */ /* 0x040fe200078e3cff */
[----:B------:R-:W-:Y:S01]  /*4ab0*/  UIADD3.64 UR22, UR10, 0xfe, URZ ;  /* 0x000000fe0a167897 */ /* 0x000fe2000fffe03f */
[-C--:B0-----:R-:W-:Y:S01]  /*4ac0*/  IADD3 R12, P5, R87, R200.reuse, RZ ;  /* 0x000000c8570c7210 */ /* 0x081fe20007fbe0ff */
[----:B------:R0:W-:Y:S01]  /*4ad0*/  STL.64 [R1+0x150], R184 ;  /* 0x000150b801007387 */ /* 0x0001e20000100a00 */
[----:B------:R-:W-:Y:S01]  /*4ae0*/  LOP3.LUT R9, R8, 0x50, RZ, 0x3c, !PT ;  /* 0x0000005008097812 */ /* 0x000fe200078e3cff */
[----:B------:R-:W-:Y:S01]  /*4af0*/  UIADD3.64 UR26, UR10, 0x100, URZ ;  /* 0x000001000a1a7897 */ /* 0x000fe2000fffe03f */
[----:B--2---:R-:W-:Y:S01]  /*4b00*/  IADD3 R204, P0, R85, R200, RZ ;  /* 0x000000c855cc7210 */ /* 0x004fe20007f1e0ff */
[----:B------:R1:W-:Y:S01]  /*4b10*/  STL.64 [R1+0x118], R20 ;  /* 0x0001181401007387 */ /* 0x0003e20000100a00 */
[----:B------:R-:W-:-:S02]  /*4b20*/  LEA.HI.X.SX32 R13, R189, R201, 0x1, P5 ;  /* 0x000000c9bd0d7211 */ /* 0x000fc400028f0eff */
[----:B------:R-:W-:Y:S02]  /*4b30*/  CS2R R84, SRZ ;  /* 0x0000000000547805 */ /* 0x000fe4000001ff00 */
[-C--:B------:R-:W-:Y:S01]  /*4b40*/  LEA.HI.X.SX32 R205, R163, R201.reuse, 0x1, P0 ;  /* 0x000000c9a3cd7211 */ /* 0x080fe200000f0eff */
[----:B------:R2:W-:Y:S01]  /*4b50*/  STL.64 [R1+0xa8], R190 ;  /* 0x0000a8be01007387 */ /* 0x0005e20000100a00 */
[----:B------:R-:W-:Y:S01]  /*4b60*/  LOP3.LUT R9, R7, 0x48, RZ, 0xfc, !PT ;  /* 0x0000004807097812 */ /* 0x000fe200078efcff */
[----:B------:R-:W-:Y:S01]  /*4b70*/  UIADD3.64 UR30, UR10, 0x102, URZ ;  /* 0x000001020a1e7897 */ /* 0x000fe2000fffe03f */
[----:B------:R-:W-:Y:S01]  /*4b80*/  LOP3.LUT R9, R6, 0x20, RZ, 0x3c, !PT ;  /* 0x0000002006097812 */ /* 0x000fe200078e3cff */
[----:B------:R-:W-:Y:S01]  /*4b90*/  STL.64 [R1+0xa0], R206 ;  /* 0x0000a0ce01007387 */ /* 0x000fe20000100a00 */
[CC--:B0-----:R-:W-:Y:S01]  /*4ba0*/  LEA R184, P2, R189.reuse, R200.reuse, 0x2 ;  /* 0x000000c8bdb87211 */ /* 0x0c1fe200078410ff */
[----:B------:R-:W-:Y:S01]  /*4bb0*/  UIADD3.64 UR34, UR10, 0x104, URZ ;  /* 0x000001040a227897 */ /* 0x000fe2000fffe03f */
[----:B-1----:R-:W-:Y:S01]  /*4bc0*/  LEA R20, P6, R189, R200, 0x4 ;  /* 0x000000c8bd147211 */ /* 0x002fe200078c20ff */
[----:B------:R0:W-:Y:S01]  /*4bd0*/  STL.64 [R1+0x198], R10 ;  /* 0x0001980a01007387 */ /* 0x0001e20000100a00 */
[----:B------:R-:W-:-:S02]  /*4be0*/  LEA.HI.X.SX32 R185, R87, R201, 0x1, P2 ;  /* 0x000000c957b97211 */ /* 0x000fc400010f0eff */
[----:B------:R-:W-:Y:S02]  /*4bf0*/  CS2R R86, SRZ ;  /* 0x0000000000567805 */ /* 0x000fe4000001ff00 */
[----:B------:R-:W-:Y:S01]  /*4c00*/  LEA.HI.X.SX32 R21, R171, R201, 0x1, P6 ;  /* 0x000000c9ab157211 */ /* 0x000fe200030f0eff */
[----:B------:R-:W-:Y:S01]  /*4c10*/  STL.64 [R1+0x110], R204 ;  /* 0x000110cc01007387 */ /* 0x000fe20000100a00 */
[----:B--2---:R-:W-:Y:S01]  /*4c20*/  IMAD.U32 R190, RZ, RZ, UR18 ;  /* 0x00000012ffbe7e24 */ /* 0x004fe2000f8e00ff */
[----:B------:R-:W-:Y:S01]  /*4c30*/  MOV R191, UR19 ;  /* 0x0000001300bf7c02 */ /* 0x000fe20008000f00 */
[----:B------:R-:W-:Y:S01]  /*4c40*/  UIADD3.64 UR18, UR10, 0x4, URZ ;  /* 0x000000040a127897 */ /* 0x000fe2000fffe03f */
[----:B------:R-:W-:Y:S01]  /*4c50*/  STL.64 [R1+0x98], R202 ;  /* 0x000098ca01007387 */ /* 0x000fe20000100a00 */
[----:B0-----:R-:W-:-:S03]  /*4c60*/  LEA R10, P0, R189, R200, 0x5 ;  /* 0x000000c8bd0a7211 */ /* 0x001fc600078028ff */
[----:B------:R-:W-:Y:S01]  /*4c70*/  STL.64 [R1+0x90], R186 ;  /* 0x000090ba01007387 */ /* 0x000fe20000100a00 */
[----:B------:R-:W-:-:S03]  /*4c80*/  LEA.HI.X.SX32 R11, R169, R201, 0x1, P0 ;  /* 0x000000c9a90b7211 */ /* 0x000fc600000f0eff */
[----:B------:R-:W-:Y:S04]  /*4c90*/  STL.64 [R1+0x178], R184 ;  /* 0x000178b801007387 */ /* 0x000fe80000100a00 */
[----:B------:R-:W-:Y:S04]  /*4ca0*/  STL.64 [R1+0x168], R22 ;  /* 0x0001681601007387 */ /* 0x000fe80000100a00 */
[----:B------:R-:W-:Y:S04]  /*4cb0*/  STL.64 [R1+0x148], R20 ;  /* 0x0001481401007387 */ /* 0x000fe80000100a00 */
[----:B------:R0:W-:Y:S04]  /*4cc0*/  STL.64 [R1+0x108], R10 ;  /* 0x0001080a01007387 */ /* 0x0001e80000100a00 */
[----:B------:R1:W-:Y:S01]  /*4cd0*/  STL.64 [R1+0x180], R12 ;  /* 0x0001800c01007387 */ /* 0x0003e20000100a00 */
[----:B0-----:R-:W-:-:S02]  /*4ce0*/  LOP3.LUT R10, R8, 0x10, RZ, 0x3c, !PT ;  /* 0x00000010080a7812 */ /* 0x001fc400078e3cff */
[C---:B------:R-:W-:Y:S02]  /*4cf0*/  LOP3.LUT R11, R8.reuse, 0x30, RZ, 0x3c, !PT ;  /* 0x00000030080b7812 */ /* 0x040fe400078e3cff */
[C---:B------:R-:W-:Y:S02]  /*4d00*/  LOP3.LUT R10, R8.reuse, 0x40, RZ, 0x3c, !PT ;  /* 0x00000040080a7812 */ /* 0x040fe400078e3cff */
[C---:B------:R-:W-:Y:S02]  /*4d10*/  LOP3.LUT R11, R8.reuse, 0x60, RZ, 0x3c, !PT ;  /* 0x00000060080b7812 */ /* 0x040fe400078e3cff */
[----:B------:R-:W-:Y:S02]  /*4d20*/  LOP3.LUT R10, R8, 0x70, RZ, 0x3c, !PT ;  /* 0x00000070080a7812 */ /* 0x000fe400078e3cff */
[C---:B------:R-:W-:Y:S01]  /*4d30*/  LOP3.LUT R11, R7.reuse, 0x40, RZ, 0xfc, !PT ;  /* 0x00000040070b7812 */ /* 0x040fe200078efcff */
[----:B------:R-:W-:Y:S01]  /*4d40*/  IMAD.U32 R11, RZ, RZ, UR37 ;  /* 0x00000025ff0b7e24 */ /* 0x000fe2000f8e00ff */
[----:B------:R-:W-:Y:S01]  /*4d50*/  LOP3.LUT R10, R7, 0x8, RZ, 0xfc, !PT ;  /* 0x00000008070a7812 */ /* 0x000fe200078efcff */
[----:B------:R-:W-:-:S05]  /*4d60*/  IMAD.U32 R10, RZ, RZ, UR36 ;  /* 0x00000024ff0a7e24 */ /* 0x000fca000f8e00ff */
[----:B------:R1:W-:Y:S02]  /*4d70*/  STL.64 [R1+0x190], R10 ;  /* 0x0001900a01007387 */ /* 0x0003e40000100a00 */
.L_x_1:
[----:B------:R-:W2:Y:S04]  /*4d80*/  LDL.64 R186, [R1+0x148] ;  /* 0x0001480001ba7983 */ /* 0x000ea80000100a00 */
[----:B------:R-:W3:Y:S04]  /*4d90*/  LDL.64 R184, [R1+0x140] ;  /* 0x0001400001b87983 */ /* 0x000ee80000100a00 */
[----:B------:R-:W4:Y:S04]  /*4da0*/  LDL.64 R230, [R1+0x178] ;  /* 0x0001780001e67983 */ /* 0x000f280000100a00 */
[----:B------:R-:W5:Y:S04]  /*4db0*/  LDL.64 R20, [R1+0x180] ;  /* 0x0001800001147983 */ /* 0x000f680000100a00 */
[----:B------:R-:W5:Y:S04]  /*4dc0*/  LDL.64 R226, [R1+0x170] ;  /* 0x0001700001e27983 */ /* 0x000f680000100a00 */
[----:B------:R-:W5:Y:S04]  /*4dd0*/  LDL.64 R222, [R1+0x168] ;  /* 0x0001680001de7983 */ /* 0x000f680000100a00 */
[----:B------:R-:W5:Y:S04]  /*4de0*/  LDL.64 R210, [R1+0x138] ;  /* 0x0001380001d27983 */ /* 0x000f680000100a00 */
[----:B------:R-:W5:Y:S04]  /*4df0*/  LDL.64 R208, [R1+0x130] ;  /* 0x0001300001d07983 */ /* 0x000f680000100a00 */
[----:B------:R-:W5:Y:S04]  /*4e00*/  LDL R9, [R1+0x1a0] ;  /* 0x0001a00001097983 */ /* 0x000f680000100800 */
[----:B------:R-:W5:Y:S04]  /*4e10*/  LDL.64 R218, [R1+0x160] ;  /* 0x0001600001da7983 */ /* 0x000f680000100a00 */
[----:B------:R-:W5:Y:S04]  /*4e20*/  LDL.64 R214, [R1+0x158] ;  /* 0x0001580001d67983 */ /* 0x000f680000100a00 */
[----:B------:R-:W5:Y:S04]  /*4e30*/  LDL.64 R206, [R1+0x128] ;  /* 0x0001280001ce7983 */ /* 0x000f680000100a00 */
[----:B------:R-:W5:Y:S04]  /*4e40*/  LDL.64 R204, [R1+0x120] ;  /* 0x0001200001cc7983 */ /* 0x000f680000100a00 */
[----:B------:R-:W5:Y:S04]  /*4e50*/  LDL.64 R202, [R1+0x118] ;  /* 0x0001180001ca7983 */ /* 0x000f680000100a00 */
[----:B------:R-:W-:Y:S04]  /*4e60*/  STL [R1+0x1b0], R17 ;  /* 0x0001b01101007387 */ /* 0x000fe80000100800 */
[----:B------:R-:W-:Y:S04]  /*4e70*/  STL [R1+0x1ac], R18 ;  /* 0x0001ac1201007387 */ /* 0x000fe80000100800 */
[----:B------:R0:W-:Y:S04]  /*4e80*/  STL [R1+0x1a8], R189 ;  /* 0x0001a8bd01007387 */ /* 0x0001e80000100800 */
[----:B------:R-:W5:Y:S01]  /*4e90*/  LDL.64 R242, [R1+0xf8] ;  /* 0x0000f80001f27983 */ /* 0x000f620000100a00 */
[----:B------:R-:W-:-:S03]  /*4ea0*/  IMAD.WIDE R22, R5, 0x2, R200 ;  /* 0x0000000205167825 */ /* 0x000fc600078e02c8 */
[----:B------:R-:W5:Y:S04]  /*4eb0*/  LDL.64 R238, [R1+0xf0] ;  /* 0x0000f00001ee7983 */ /* 0x000f680000100a00 */
[----:B------:R-:W5:Y:S04]  /*4ec0*/  LDL.64 R234, [R1+0xe8] ;  /* 0x0000e80001ea7983 */ /* 0x000f680000100a00 */
[----:B0-----:R-:W5:Y:S01]  /*4ed0*/  LDL.64 R188, [R1+0x110] ;  /* 0x0001100001bc7983 */ /* 0x001f620000100a00 */
[----:B--2---:R-:W-:-:S04]  /*4ee0*/  IMAD.WIDE R162, R5, 0x2, R186 ;  /* 0x0000000205a27825 */ /* 0x004fc800078e02ba */
[C---:B---3--:R-:W-:Y:S01]  /*4ef0*/  IMAD.WIDE R160, R5.reuse, 0x2, R184 ;  /* 0x0000000205a07825 */ /* 0x048fe200078e02b8 */
[----:B------:R-:W2:Y:S04]  /*4f00*/  LDL.64 R186, [R1+0x108] ;  /* 0x0001080001ba7983 */ /* 0x000ea80000100a00 */
[----:B------:R-:W3:Y:S01]  /*4f10*/  LDL.64 R184, [R1+0x100] ;  /* 0x0001000001b87983 */ /* 0x000ee20000100a00 */
[----:B----4-:R-:W-:-:S03]  /*4f20*/  IMAD.WIDE R152, R5, 0x2, R230 ;  /* 0x0000000205987825 */ /* 0x010fc600078e02e6 */
[----:B------:R-:W4:Y:S01]  /*4f30*/  LDL.64 R230, [R1+0xc8] ;  /* 0x0000c80001e67983 */ /* 0x000f220000100a00 */
[----:B-----5:R-:W-:-:S03]  /*4f40*/  IMAD.WIDE R20, R5, 0x2, R20 ;  /* 0x0000000205147825 */ /* 0x020fc600078e0214 */
[----:B------:R-:W5:Y:S01]  /*4f50*/  LDG.E.U16 R152, desc[UR6][R152.64] ;  /* 0x0000000698987981 */ /* 0x000f62000c1e1500 */
[----:B------:R-:W-:-:S03]  /*4f60*/  IMAD.WIDE R156, R5, 0x2, R226 ;  /* 0x00000002059c7825 */ /* 0x000fc600078e02e2 */
[----:B------:R-:W5:Y:S04]  /*4f70*/  LDL.64 R226, [R1+0xc0] ;  /* 0x0000c00001e27983 */ /* 0x000f680000100a00 */
[----:B-1----:R0:W5:Y:S01]  /*4f80*/  LDG.E.U16 R10, desc[UR6][R20.64] ;  /* 0x00000006140a7981 */ /* 0x002162000c1e1500 */
[----:B------:R-:W-:-:S03]  /*4f90*/  IMAD.WIDE R158, R5, 0x2, R210 ;  /* 0x00000002059e7825 */ /* 0x000fc600078e02d2 */
[----:B------:R-:W5:Y:S01]  /*4fa0*/  LDL.64 R210, [R1+0xb0] ;  /* 0x0000b00001d27983 */ /* 0x000f620000100a00 */
[----:B------:R-:W-:-:S03]  /*4fb0*/  R2UR UR36, R9 ;  /* 0x00000000092472ca */ /* 0x000fc600000e0000 */
[----:B------:R1:W5:Y:S01]  /*4fc0*/  LDG.E.U16 R153, desc[UR6][R156.64] ;  /* 0x000000069c997981 */ /* 0x000362000c1e1500 */
[----:B0-----:R-:W-:-:S03]  /*4fd0*/  IMAD.WIDE R20, R5, 0x2, R222 ;  /* 0x0000000205147825 */ /* 0x001fc600078e02de */
[----:B------:R-:W5:Y:S04]  /*4fe0*/  LDL.64 R222, [R1+0xb8] ;  /* 0x0000b80001de7983 */ /* 0x000f680000100a00 */
[----:B------:R0:W5:Y:S01]  /*4ff0*/  LDG.E.U16 R14, desc[UR6][R20.64] ;  /* 0x00000006140e7981 */ /* 0x000162000c1e1500 */
[----:B------:R-:W-:-:S03]  /*5000*/  IMAD.WIDE R154, R5, 0x2, R218 ;  /* 0x00000002059a7825 */ /* 0x000fc600078e02da */
[----:B------:R0:W5:Y:S01]  /*5010*/  LDG.E.U16 R9, desc[UR6][R22.64] ;  /* 0x0000000616097981 */ /* 0x000162000c1e1500 */
[----:B-1----:R-:W-:-:S03]  /*5020*/  IMAD.WIDE R156, R5, 0x2, R206 ;  /* 0x00000002059c7825 */ /* 0x002fc600078e02ce */
[----:B------:R-:W5:Y:S01]  /*5030*/  LDL.64 R218, [R1+0xe0] ;  /* 0x0000e00001da7983 */ /* 0x000f620000100a00 */
[----:B0-----:R-:W-:-:S03]  /*5040*/  IMAD.WIDE R20, R5, 0x2, R208 ;  /* 0x0000000205147825 */ /* 0x001fc600078e02d0 */
[----:B------:R-:W5:Y:S01]  /*5050*/  LDL.64 R208, [R1+0xa8] ;  /* 0x0000a80001d07983 */ /* 0x000f620000100a00 */
[----:B------:R-:W-:-:S03]  /*5060*/  IMAD.WIDE R22, R5, 0x2, R214 ;  /* 0x0000000205167825 */ /* 0x000fc600078e02d6 */
[----:B------:R-:W5:Y:S04]  /*5070*/  LDL.64 R214, [R1+0xd8] ;  /* 0x0000d80001d67983 */ /* 0x000f680000100a00 */
[----:B------:R-:W5:Y:S01]  /*5080*/  LDL.64 R206, [R1+0xa0] ;  /* 0x0000a00001ce7983 */ /* 0x000f620000100a00 */
[----:B------:R-:W-:-:S03]  /*5090*/  IMAD.WIDE R166, R5, 0x2, R204 ;  /* 0x0000000205a67825 */ /* 0x000fc600078e02cc */
[----:B------:R-:W5:Y:S04]  /*50a0*/  LDG.E.U16 R20, desc[UR6][R20.64] ;  /* 0x0000000614147981 */ /* 0x000f68000c1e1500 */
[----:B------:R-:W5:Y:S04]  /*50b0*/  LDG.E.U16 R154, desc[UR6][R154.64] ;  /* 0x000000069a9a7981 */ /* 0x000f68000c1e1500 */
[----:B------:R-:W5:Y:S04]  /*50c0*/  LDL.64 R204, [R1+0x98] ;  /* 0x0000980001cc7983 */ /* 0x000f680000100a00 */
[----:B------:R0:W5:Y:S04]  /*50d0*/  LDG.E.U16 R21, desc[UR6][R156.64] ;  /* 0x000000069c157981 */ /* 0x000168000c1e1500 */
[----:B------:R-:W5:Y:S04]  /*50e0*/  LDG.E.U16 R22, desc[UR6][R22.64] ;  /* 0x0000000616167981 */ /* 0x000f68000c1e1500 */
[----:B------:R2:W5:Y:S01]  /*50f0*/  LDG.E.U16 R155, desc[UR6][R158.64] ;  /* 0x000000069e9b7981 */ /* 0x000562000c1e1500 */
[----:B0-----:R-:W-:-:S03]  /*5100*/  IMAD.WIDE R156, R5, 0x2, R202 ;  /* 0x00000002059c7825 */ /* 0x001fc600078e02ca */
[----:B------:R-:W5:Y:S04]  /*5110*/  LDL.64 R202, [R1+0x150] ;  /* 0x0001500001ca7983 */ /* 0x000f680000100a00 */
[----:B------:R3:W5:Y:S04]  /*5120*/  LDG.E.U16 R23, desc[UR6][R160.64] ;  /* 0x00000006a0177981 */ /* 0x000768000c1e1500 */
[----:B------:R0:W5:Y:S04]  /*5130*/  LDG.E.U16 R13, desc[UR6][R162.64] ;  /* 0x00000006a20d7981 */ /* 0x000168000c1e1500 */
[----:B------:R-:W5:Y:S01]  /*5140*/  LDG.E.U16 R166, desc[UR6][R166.64] ;  /* 0x00000006a6a67981 */ /* 0x000f62000c1e1500 */
[----:B------:R-:W-:-:S02]  /*5150*/  LOP3.LUT R17, R8, 0x10, RZ, 0x3c, !PT ;  /* 0x0000001008117812 */ /* 0x000fc400078e3cff */
[----:B------:R-:W-:Y:S01]  /*5160*/  LOP3.LUT R18, R8, 0x20, RZ, 0x3c, !PT ;  /* 0x0000002008127812 */ /* 0x000fe200078e3cff */
[----:B------:R-:W-:Y:S01]  /*5170*/  UMOV UR37, 0x40000040 ;  /* 0x4000004000257882 */ /* 0x000fe20000000000 */
[----:B------:R-:W-:Y:S02]  /*5180*/  MOV R12, UR57 ;  /* 0x00000039000c7c02 */ /* 0x000fe40008000f00 */
[----:B------:R-:W-:Y:S01]  /*5190*/  MOV R11, UR56 ;  /* 0x00000038000b7c02 */ /* 0x000fe20008000f00 */
[----:B------:R-:W-:Y:S01]  /*51a0*/  UMOV UR58, UR38 ;  /* 0x00000026003a7c82 */ /* 0x000fe20008000000 */
        /* <DEDUP_REMOVED lines=9> */
[----:B------:R-:W5:Y:S01]  /*5240*/  LDL.64 R246, [R1+0x70] ;  /* 0x0000700001f67983 */ /* 0x000f620000100a00 */
[----:B--2---:R-:W-:-:S03]  /*5250*/  IMAD.WIDE R158, R5, 0x2, R186 ;  /* 0x00000002059e7825 */ /* 0x004fc600078e02ba */
[----:B------:R-:W2:Y:S01]  /*5260*/  LDG.E.U16 R167, desc[UR6][R156.64] ;  /* 0x000000069ca77981 */ /* 0x000ea2000c1e1500 */
[----:B---3--:R-:W-:-:S03]  /*5270*/  IMAD.WIDE R160, R5, 0x2, R184 ;  /* 0x0000000205a07825 */ /* 0x008fc600078e02b8 */
[----:B------:R-:W3:Y:S04]  /*5280*/  LDL.64 R186, [R1+0xd0] ;  /* 0x0000d00001ba7983 */ /* 0x000ee80000100a00 */
[----:B------:R-:W2:Y:S01]  /*5290*/  LDL.64 R184, [R1+0x90] ;  /* 0x0000900001b87983 */ /* 0x000ea20000100a00 */
[----:B0-----:R-:W-:-:S03]  /*52a0*/  IMAD.WIDE R162, R5, 0x2, R242 ;  /* 0x0000000205a27825 */ /* 0x001fc600078e02f2 */
[----:B------:R4:W2:Y:S04]  /*52b0*/  LDG.E.U16 R169, desc[UR6][R160.64] ;  /* 0x00000006a0a97981 */ /* 0x0008a8000c1e1500 */
[----:B------:R0:W2:Y:S04]  /*52c0*/  LDG.E.U16 R170, desc[UR6][R162.64] ;  /* 0x00000006a2aa7981 */ /* 0x0000a8000c1e1500 */
[----:B------:R-:W2:Y:S01]  /*52d0*/  LDG.E.U16 R168, desc[UR6][R158.64] ;  /* 0x000000069ea87981 */ /* 0x000ea2000c1e1500 */
[----:B----4-:R-:W-:-:S04]  /*52e0*/  IMAD.WIDE R160, R5, 0x2, R230 ;  /* 0x0000000205a07825 */ /* 0x010fc800078e02e6 */
[C---:B-----5:R-:W-:Y:S01]  /*52f0*/  IMAD.WIDE R164, R5.reuse, 0x2, R222 ;  /* 0x0000000205a47825 */ /* 0x060fe200078e02de */
[----:B------:R1:W4:Y:S03]  /*5300*/  LDG.E.U16 R173, desc[UR6][R160.64] ;  /* 0x00000006a0ad7981 */ /* 0x000326000c1e1500 */
[C---:B0-----:R-:W-:Y:S01]  /*5310*/  IMAD.WIDE R162, R5.reuse, 0x2, R226 ;  /* 0x0000000205a27825 */ /* 0x041fe200078e02e2 */
[----:B------:R-:W5:Y:S04]  /*5320*/  LDG.E.U16 R175, desc[UR6][R164.64] ;  /* 0x00000006a4af7981 */ /* 0x000f68000c1e1500 */
[----:B------:R0:W5:Y:S01]  /*5330*/  LDG.E.U16 R174, desc[UR6][R162.64] ;  /* 0x00000006a2ae7981 */ /* 0x000162000c1e1500 */
[----:B------:R-:W-:Y:S01]  /*5340*/  IMAD.WIDE R156, R5, 0x2, R238 ;  /* 0x00000002059c7825 */ /* 0x000fe200078e02ee */
[----:B------:R-:W-:-:S02]  /*5350*/  UIADD3.64 UR56, UR8, 0x380, URZ ;  /* 0x0000038008387897 */ /* 0x000fc4000fffe03f */
[----:B------:R-:W5:Y:S01]  /*5360*/  LDL.64 R230, [R1+0x60] ;  /* 0x0000600001e67983 */ /* 0x000f620000100a00 */
[----:B-1----:R-:W-:-:S03]  /*5370*/  IMAD.WIDE R160, R5, 0x2, R210 ;  /* 0x0000000205a07825 */ /* 0x002fc600078e02d2 */
[----:B------:R1:W5:Y:S01]  /*5380*/  LDG.E.U16 R171, desc[UR6][R156.64] ;  /* 0x000000069cab7981 */ /* 0x000362000c1e1500 */
[----:B------:R-:W-:-:S03]  /*5390*/  IMAD.WIDE R158, R5, 0x2, R234 ;  /* 0x00000002059e7825 */ /* 0x000fc600078e02ea */
[----:B------:R-:W5:Y:S01]  /*53a0*/  LDG.E.U16 R178, desc[UR6][R160.64] ;  /* 0x00000006a0b27981 */ /* 0x000f62000c1e1500 */
[----:B0-----:R-:W-:-:S03]  /*53b0*/  IMAD.WIDE R162, R5, 0x2, R208 ;  /* 0x0000000205a27825 */ /* 0x001fc600078e02d0 */
[----:B------:R0:W5:Y:S01]  /*53c0*/  LDG.E.U16 R172, desc[UR6][R158.64] ;  /* 0x000000069eac7981 */ /* 0x000162000c1e1500 */
[----:B-1----:R-:W-:-:S03]  /*53d0*/  IMAD.WIDE R156, R5, 0x2, R218 ;  /* 0x00000002059c7825 */ /* 0x002fc600078e02da */
[----:B------:R-:W5:Y:S01]  /*53e0*/  LDG.E.U16 R179, desc[UR6][R162.64] ;  /* 0x00000006a2b37981 */ /* 0x000f62000c1e1500 */
[----:B------:R-:W-:-:S03]  /*53f0*/  IMAD.WIDE R164, R5, 0x2, R206 ;  /* 0x0000000205a47825 */ /* 0x000fc600078e02ce */
[----:B------:R1:W5:Y:S01]  /*5400*/  LDG.E.U16 R176, desc[UR6][R156.64] ;  /* 0x000000069cb07981 */ /* 0x000362000c1e1500 */
[----:B0-----:R-:W-:-:S03]  /*5410*/  IMAD.WIDE R158, R5, 0x2, R214 ;  /* 0x00000002059e7825 */ /* 0x001fc600078e02d6 */
[----:B------:R-:W5:Y:S01]  /*5420*/  LDG.E.U16 R180, desc[UR6][R164.64] ;  /* 0x00000006a4b47981 */ /* 0x000f62000c1e1500 */
[----:B------:R-:W-:-:S03]  /*5430*/  IMAD.WIDE R160, R5, 0x2, R188 ;  /* 0x0000000205a07825 */ /* 0x000fc600078e02bc */
[----:B------:R0:W5:Y:S01]  /*5440*/  LDG.E.U16 R177, desc[UR6][R158.64] ;  /* 0x000000069eb17981 */ /* 0x000162000c1e1500 */
[----:B-1----:R-:W-:-:S03]  /*5450*/  IMAD.WIDE R156, R5, 0x2, R204 ;  /* 0x00000002059c7825 */ /* 0x002fc600078e02cc */
[----:B------:R-:W5:Y:S04]  /*5460*/  LDG.E.U16 R160, desc[UR6][R160.64] ;  /* 0x00000006a0a07981 */ /* 0x000f68000c1e1500 */
[----:B------:R-:W5:Y:S01]  /*5470*/  LDG.E.U16 R156, desc[UR6][R156.64] ;  /* 0x000000069c9c7981 */ /* 0x000f62000c1e1500 */
[----:B0-----:R-:W-:-:S03]  /*5480*/  IMAD.WIDE R158, R5, 0x2, R202 ;  /* 0x00000002059e7825 */ /* 0x001fc600078e02ca */
[----:B------:R-:W5:Y:S04]  /*5490*/  LDL.64 R206, [R1+0x58] ;  /* 0x0000580001ce7983 */ /* 0x000f680000100a00 */
[----:B------:R-:W5:Y:S04]  /*54a0*/  LDL.64 R188, [R1+0x38] ;  /* 0x0000380001bc7983 */ /* 0x000f680000100a00 */
[----:B------:R-:W5:Y:S04]  /*54b0*/  LDG.E.U16 R158, desc[UR6][R158.64] ;  /* 0x000000069e9e7981 */ /* 0x000f68000c1e1500 */
[----:B------:R-:W5:Y:S04]  /*54c0*/  LDL.64 R208, [R1+0x190] ;  /* 0x0001900001d07983 */ /* 0x000f680000100a00 */
        /* <DEDUP_REMOVED lines=8> */
[----:B------:R-:W5:Y:S01]  /*5550*/  LDL.64 R226, [R1+0x8] ;  /* 0x0000080001e27983 */ /* 0x000f620000100a00 */
[----:B---3--:R-:W-:-:S03]  /*5560*/  IMAD.WIDE R162, R5, 0x2, R186 ;  /* 0x0000000205a27825 */ /* 0x008fc600078e02ba */
[----:B------:R-:W3:Y:S01]  /*5570*/  LDL.64 R186, [R1+0x188] ;  /* 0x0001880001ba7983 */ /* 0x000ee20000100a00 */
[----:B--2---:R-:W-:-:S03]  /*5580*/  IMAD.WIDE R164, R5, 0x2, R184 ;  /* 0x0000000205a47825 */ /* 0x004fc600078e02b8 */
[----:B------:R-:W2:Y:S04]  /*5590*/  LDG.E.U16 R162, desc[UR6][R162.64] ;  /* 0x00000006a2a27981 */ /* 0x000ea8000c1e1500 */
[----:B------:R-:W3:Y:S01]  /*55a0*/  LDG.E.U16 R164, desc[UR6][R164.64] ;  /* 0x00000006a4a47981 */ /* 0x000ee2000c1e1500 */
[----:B------:R-:W-:Y:S06]  /*55b0*/  BAR.SYNC.DEFER_BLOCKING 0x0 ;  /* 0x0000000000007b1d */ /* 0x000fec0000010000 */
[----:B------:R-:W3:Y:S04]  /*55c0*/  LDL.64 R184, [R1+0x78] ;  /* 0x0000780001b87983 */ /* 0x000ee80000100a00 */
[----:B------:R-:W-:Y:S04]  /*55d0*/  STS.U16 [R8+UR4+0x8000], R9 ;  /* 0x0080000908007988 */ /* 0x000fe80008000404 */
[----:B------:R-:W-:Y:S04]  /*55e0*/  STS.U16 [R8+UR4+0x8400], R13 ;  /* 0x0084000d08007988 */ /* 0x000fe80008000404 */
[----:B------:R-:W-:Y:S04]  /*55f0*/  STS.U16 [R8+UR4+0x8800], R168 ;  /* 0x008800a808007988 */ /* 0x000fe80008000404 */
[----:B----4-:R-:W-:Y:S04]  /*5600*/  STS.U16 [R8+UR4+0x8c00], R173 ;  /* 0x008c00ad08007988 */ /* 0x010fe80008000404 */
[----:B------:R-:W-:Y:S04]  /*5610*/  STS.U16 [R17+UR4+0x8080], R10 ;  /* 0x0080800a11007988 */ /* 0x000fe80008000404 */
[----:B------:R-:W-:Y:S04]  /*5620*/  STS.U16 [R17+UR4+0x8480], R23 ;  /* 0x0084801711007988 */ /* 0x000fe80008000404 */
[----:B------:R-:W-:Y:S04]  /*5630*/  STS.U16 [R17+UR4+0x8880], R169 ;  /* 0x008880a911007988 */ /* 0x000fe80008000404 */
[----:B-----5:R0:W-:Y:S04]  /*5640*/  STS.U16 [R17+UR4+0x8c80], R174 ;  /* 0x008c80ae11007988 */ /* 0x0201e80008000404 */
[----:B------:R-:W-:Y:S04]  /*5650*/  STS.U16 [R18+UR4+0x8100], R152 ;  /* 0x0081009812007988 */ /* 0x000fe80008000404 */
[----:B------:R-:W-:Y:S01]  /*5660*/  STS.U16 [R18+UR4+0x8500], R155 ;  /* 0x0085009b12007988 */ /* 0x000fe20008000404 */
[----:B0-----:R-:W-:-:S03]  /*5670*/  LOP3.LUT R17, R8, 0x30, RZ, 0x3c, !PT ;  /* 0x0000003008117812 */ /* 0x001fc600078e3cff */
[----:B------:R-:W-:Y:S04]  /*5680*/  STS.U16 [R18+UR4+0x8900], R170 ;  /* 0x008900aa12007988 */ /* 0x000fe80008000404 */
[----:B------:R0:W-:Y:S04]  /*5690*/  STS.U16 [R18+UR4+0x8d00], R175 ;  /* 0x008d00af12007988 */ /* 0x0001e80008000404 */
        /* <DEDUP_REMOVED lines=15> */
[----:B------:R1:W-:Y:S04]  /*5790*/  STS.U16 [R18+UR4+0x8300], R22 ;  /* 0x0083001612007988 */ /* 0x0003e80008000404 */
[----:B------:R-:W-:Y:S01]  /*57a0*/  STS.U16 [R18+UR4+0x8700], R167 ;  /* 0x008700a712007988 */ /* 0x000fe20008000404 */
[----:B0-----:R-:W-:-:S03]  /*57b0*/  LOP3.LUT R17, R8, 0x70, RZ, 0x3c, !PT ;  /* 0x0000007008117812 */ /* 0x001fc600078e3cff */
[----:B------:R-:W-:Y:S04]  /*57c0*/  STS.U16 [R18+UR4+0x8b00], R177 ;  /* 0x008b00b112007988 */ /* 0x000fe80008000404 */
[----:B------:R-:W-:Y:S04]  /*57d0*/  STS.U16 [R18+UR4+0x8f00], R156 ;  /* 0x008f009c12007988 */ /* 0x000fe80008000404 */
[----:B------:R-:W-:Y:S04]  /*57e0*/  STS.U16 [R17+UR4+0x8380], R158 ;  /* 0x0083809e11007988 */ /* 0x000fe80008000404 */
[----:B------:R-:W-:Y:S04]  /*57f0*/  STS.U16 [R17+UR4+0x8780], R160 ;  /* 0x008780a011007988 */ /* 0x000fe80008000404 */
[----:B------:R-:W4:Y:S01]  /*5800*/  LDL.64 R20, [R1+0x198] ;  /* 0x0001980001147983 */ /* 0x000f220000100a00 */
[----:B------:R-:W-:-:S02]  /*5810*/  MOV R9, UR39 ;  /* 0x0000002700097c02 */ /* 0x000fc40008000f00 */
[----:B------:R-:W-:Y:S01]  /*5820*/  MOV R10, UR38 ;  /* 0x00000026000a7c02 */ /* 0x000fe20008000f00 */
[----:B-1----:R-:W5:Y:S04]  /*5830*/  LDL.64 R22, [R1+0x68] ;  /* 0x0000680001167983 */ /* 0x002f680000100a00 */
[----:B--2---:R-:W-:Y:S04]  /*5840*/  STS.U16 [R17+UR4+0x8b80], R162 ;  /* 0x008b80a211007988 */ /* 0x004fe80008000404 */
[----:B---3--:R0:W-:Y:S01]  /*5850*/  STS.U16 [R17+UR4+0x8f80], R164 ;  /* 0x008f80a411007988 */ /* 0x0081e20008000404 */
[----:B------:R1:W-:Y:S06]  /*5860*/  MEMBAR.ALL.CTA ;  /* 0x0000000000007992 */ /* 0x0003ec0000008000 */
[----:B-1----:R-:W1:Y:S02]  /*5870*/  FENCE.VIEW.ASYNC.S ;  /* 0x00000000000073c6 */ /* 0x002e640000000000 */
[----:B-1----:R-:W-:Y:S06]  /*5880*/  BAR.SYNC.DEFER_BLOCKING 0x0 ;  /* 0x0000000000007b1d */ /* 0x002fec0000010000 */
[----:B0-----:R-:W-:-:S06]  /*5890*/  WARPGROUP.ARRIVE ;  /* 0x00000000000079c5 */ /* 0x001fcc0000000000 */
[----:B------:R-:W-:Y:S04]  /*58a0*/  HGMMA.64x32x16.F32.BF16 R168, gdesc[UR36].tnspA, RZ, !UPT ;  /* 0x2060000024a879f0 */ /* 0x000fe8000c7018ff */
[----:B------:R-:W-:Y:S04]  /*58b0*/  HGMMA.64x32x16.F32.BF16 R168, gdesc[UR8].tnspA, R168 ;  /* 0x2060000008a879f0 */ /* 0x000fe800087018a8 */
[----:B------:R-:W-:Y:S04]  /*58c0*/  HGMMA.64x32x16.F32.BF16 R168, gdesc[UR12].tnspA, R168 ;  /* 0x206000000ca879f0 */ /* 0x000fe800087018a8 */
[----:B------:R-:W-:Y:S04]  /*58d0*/  HGMMA.64x32x16.F32.BF16 R168, gdesc[UR16].tnspA, R168 ;  /* 0x2060000010a879f0 */ /* 0x000fe800087018a8 */
[----:B------:R-:W-:Y:S04]  /*58e0*/  HGMMA.64x32x16.F32.BF16 R168, gdesc[UR20].tnspA, R168 ;  /* 0x2060000014a879f0 */ /* 0x000fe800087018a8 */
[----:B------:R-:W-:Y:S04]  /*58f0*/  HGMMA.64x32x16.F32.BF16 R168, gdesc[UR24].tnspA, R168 ;  /* 0x2060000018a879f0 */ /* 0x000fe800087018a8 */
[----:B------:R-:W-:Y:S01]  /*5900*/  HGMMA.64x32x16.F32.BF16 R168, gdesc[UR28].tnspA, R168 ;  /* 0x206000001ca879f0 */ /* 0x000fe200087018a8 */
[----:B------:R-:W-:Y:S01]  /*5910*/  UMOV UR38, UR10 ;  /* 0x0000000a00267c82 */ /* 0x000fe20008000000 */
[----:B------:R-:W-:-:S02]  /*5920*/  UMOV UR39, UR11 ;  /* 0x0000000b00277c82 */ /* 0x000fc40008000000 */
[----:B------:R-:W-:Y:S04]  /*5930*/  HGMMA.64x32x16.F32.BF16 R168, gdesc[UR32].tnspA, R168 ;  /* 0x2060000020a879f0 */ /* 0x000fe800087018a8 */
[----:B------:R-:W-:Y:S01]  /*5940*/  HGMMA.64x32x16.F32.BF16 R152, gdesc[UR56].tnspA, RZ, !UPT ;  /* 0x20600000389879f0 */ /* 0x000fe2000c7018ff */
[----:B------:R-:W-:Y:S02]  /*5950*/  R2UR UR57, R12 ;  /* 0x000000000c3972ca */ /* 0x000fe400000e0000 */
[----:B------:R-:W-:Y:S02]  /*5960*/  R2UR UR56, R11 ;  /* 0x000000000b3872ca */ /* 0x000fe400000e0000 */
[----:B------:R-:W-:Y:S02]  /*5970*/  MOV R12, UR9 ;  /* 0x00000009000c7c02 */ /* 0x000fe40008000f00 */
[----:B------:R-:W-:-:S02]  /*5980*/  MOV R11, UR8 ;  /* 0x00000008000b7c02 */ /* 0x000fc40008000f00 */
[----:B------:R-:W-:Y:S02]  /*5990*/  R2UR UR8, R190 ;  /* 0x00000000be0872ca */ /* 0x000fe400000e0000 */
[----:B------:R-:W-:Y:S02]  /*59a0*/  R2UR UR9, R191 ;  /* 0x00000000bf0972ca */ /* 0x000fe400000e0000 */
[----:B------:R-:W-:Y:S01]  /*59b0*/  MOV R13, UR11 ;  /* 0x0000000b000d7c02 */ /* 0x000fe20008000f00 */
[----:B------:R-:W-:Y:S01]  /*59c0*/  UMOV UR11, UR39 ;  /* 0x00000027000b7c82 */ /* 0x000fe20008000000 */
[----:B------:R-:W-:Y:S01]  /*59d0*/  MOV R14, UR10 ;  /* 0x0000000a000e7c02 */ /* 0x000fe20008000f00 */
[----:B------:R-:W-:-:S08]  /*59e0*/  UMOV UR10, UR38 ;  /* 0x00000026000a7c82 */ /* 0x000fd00008000000 */
[----:B------:R-:W-:Y:S01]  /*59f0*/  HGMMA.64x32x16.F32.BF16 R152, gdesc[UR8].tnspA, R152 ;  /* 0x20600000089879f0 */ /* 0x000fe20008701898 */
[----:B----4-:R-:W-:Y:S02]  /*5a00*/  R2UR UR36, R20 ;  /* 0x00000000142472ca */ /* 0x010fe400000e0000 */
[----:B------:R-:W-:Y:S01]  /*5a10*/  R2UR UR37, R21 ;  /* 0x00000000152572ca */ /* 0x000fe200000e0000 */
[----:B------:R-:W-:Y:S01]  /*5a20*/  UMOV UR38, UR14 ;  /* 0x0000000e00267c82 */ /* 0x000fe20008000000 */
[----:B------:R-:W-:Y:S01]  /*5a30*/  UMOV UR39, UR15 ;  /* 0x0000000f00277c82 */ /* 0x000fe20008000000 */
[----:B------:R-:W2:Y:S10]  /*5a40*/  LDL.64 R20, [R1+0x88] ;  /* 0x0000880001147983 */ /* 0x000eb40000100a00 */
[----:B------:R-:W-:Y:S04]  /*5a50*/  HGMMA.64x32x16.F32.BF16 R152, gdesc[UR36].tnspA, R152 ;  /* 0x20600000249879f0 */ /* 0x000fe80008701898 */
[----:B------:R-:W-:Y:S04]  /*5a60*/  HGMMA.64x32x16.F32.BF16 R152, gdesc[UR40].tnspA, R152 ;  /* 0x20600000289879f0 */ /* 0x000fe80008701898 */
[----:B------:R-:W-:Y:S04]  /*5a70*/  HGMMA.64x32x16.F32.BF16 R152, gdesc[UR44].tnspA, R152 ;  /* 0x206000002c9879f0 */ /* 0x000fe80008701898 */
[----:B------:R-:W-:Y:S01]  /*5a80*/  HGMMA.64x32x16.F32.BF16 R152, gdesc[UR48].tnspA, R152 ;  /* 0x20600000309879f0 */ /* 0x000fe20008701898 */
[----:B------:R-:W-:Y:S01]  /*5a90*/  UMOV UR58, UR34 ;  /* 0x00000022003a7c82 */ /* 0x000fe20008000000 */
[----:B------:R-:W-:-:S02]  /*5aa0*/  UMOV UR59, UR35 ;  /* 0x00000023003b7c82 */ /* 0x000fc40008000000 */
[----:B------:R-:W-:Y:S01]  /*5ab0*/  HGMMA.64x32x16.F32.BF16 R152, gdesc[UR52].tnspA, R152 ;  /* 0x20600000349879f0 */ /* 0x000fe20008701898 */
[----:B------:R-:W0:Y:S01]  /*5ac0*/  S2R R17, SR_TID.X ;  /* 0x0000000000117919 */ /* 0x000e220000002100 */
[----:B------:R-:W-:Y:S02]  /*5ad0*/  R2UR UR38, R186 ;  /* 0x00000000ba2672ca */ /* 0x000fe400000e0000 */
[----:B------:R-:W-:Y:S01]  /*5ae0*/  R2UR UR39, R187 ;  /* 0x00000000bb2772ca */ /* 0x000fe200000e0000 */
[----:B--2---:R-:W-:-:S04]  /*5af0*/  IMAD.WIDE R20, R3, 0x2, R20 ;  /* 0x0000000203147825 */ /* 0x004fc800078e0214 */
[C---:B------:R-:W-:Y:S02]  /*5b00*/  IMAD.WIDE R186, R3.reuse, 0x2, R184 ;  /* 0x0000000203ba7825 */ /* 0x040fe400078e02b8 */
[----:B------:R1:W2:Y:S02]  /*5b10*/  LDG.E.U16 R185, desc[UR6][R20.64] ;  /* 0x0000000614b97981 */ /* 0x0002a4000c1e1500 */
[----:B-----5:R-:W-:Y:S02]  /*5b20*/  IMAD.WIDE R22, R3, 0x2, R22 ;  /* 0x0000000203167825 */ /* 0x020fe400078e0216 */
[----:B------:R3:W4:Y:S01]  /*5b30*/  LDG.E.U16 R184, desc[UR6][R186.64] ;  /* 0x00000006bab87981 */ /* 0x000722000c1e1500 */
[----:B------:R-:W-:Y:S01]  /*5b40*/  HGMMA.64x32x16.F32.BF16 R152, gdesc[UR56].tnspA, R152, gsb0 ;  /* 0x20600000389879f0 */ /* 0x000fe20008001898 */
[----:B0-----:R-:W-:Y:S01]  /*5b50*/  SHF.L.U32 R17, R17, 0x1, RZ ;  /* 0x0000000111117819 */ /* 0x001fe200000006ff */
[----:B-1----:R-:W-:Y:S01]  /*5b60*/  IMAD.WIDE R20, R3, 0x2, R206 ;  /* 0x0000000203147825 */ /* 0x002fe200078e02ce */
[----:B------:R0:W5:Y:S02]  /*5b70*/  LDG.E.U16 R187, desc[UR6][R22.64] ;  /* 0x0000000616bb7981 */ /* 0x000164000c1e1500 */
[----:B------:R-:W-:-:S04]  /*5b80*/  LOP3.LUT R17, R17, 0x6, RZ, 0xc0, !PT ;  /* 0x0000000611117812 */ /* 0x000fc800078ec0ff */
[----:B---3--:R-:W-:Y:S02]  /*5b90*/  IADD3 R186, P0, R17, UR61, RZ ;  /* 0x0000003d11ba7c10 */ /* 0x008fe4000ff1e0ff */
[----:B------:R-:W-:Y:S01]  /*5ba0*/  R2UR UR10, R208 ;  /* 0x00000000d00a72ca */ /* 0x000fe200000e0000 */
[----:B------:R1:W3:Y:S01]  /*5bb0*/  LDG.E.U16 R23, desc[UR6][R20.64] ;  /* 0x0000000614177981 */ /* 0x0002e2000c1e1500 */
[----:B0-----:R-:W-:Y:S02]  /*5bc0*/  IADD3 R22, P5, R186, 0x9, RZ ;  /* 0x00000009ba167810 */ /* 0x001fe40007fbe0ff */
[----:B------:R-:W-:Y:S02]  /*5bd0*/  R2UR UR11, R209 ;  /* 0x00000000d10b72ca */ /* 0x000fe400000e0000 */
[C---:B------:R-:W-:Y:S01]  /*5be0*/  LOP3.LUT R18, R7.reuse, 0x8, RZ, 0xfc, !PT ;  /* 0x0000000807127812 */ /* 0x040fe200078efcff */
[----:B------:R-:W2:Y:S01]  /*5bf0*/  LDL.64 R208, [R1+0x80] ;  /* 0x0000800001d07983 */ /* 0x000ea20000100a00 */
[----:B------:R-:W-:Y:S01]  /*5c00*/  LOP3.LUT R17, R7, 0x48, RZ, 0xfc, !PT ;  /* 0x0000004807117812 */ /* 0x000fe200078efcff */
[----:B-1----:R-:W-:Y:S01]  /*5c10*/  IMAD.WIDE R20, R3, 0x2, R188 ;  /* 0x0000000203147825 */ /* 0x002fe200078e02bc */
[----:B------:R-:W-:-:S02]  /*5c20*/  LOP3.LUT R189, R7, 0x40, RZ, 0xfc, !PT ;  /* 0x0000004007bd7812 */ /* 0x000fc400078efcff */
[C---:B------:R-:W-:Y:S02]  /*5c30*/  ISETP.GT.U32.AND P4, PT, R22.reuse, R7, PT ;  /* 0x000000071600720c */ /* 0x040fe40003f84070 */
[C---:B------:R-:W-:Y:S02]  /*5c40*/  ISETP.GT.U32.AND P3, PT, R22.reuse, R18, PT ;  /* 0x000000121600720c */ /* 0x040fe40003f64070 */
[C---:B------:R-:W-:Y:S02]  /*5c50*/  ISETP.GT.U32.AND P1, PT, R22.reuse, R189, PT ;  /* 0x000000bd1600720c */ /* 0x040fe40003f24070 */
[----:B------:R-:W-:Y:S02]  /*5c60*/  ISETP.GT.U32.AND P2, PT, R22, R17, PT ;  /* 0x000000111600720c */ /* 0x000fe40003f44070 */
[----:B------:R0:W4:Y:S01]  /*5c70*/  LDG.E.U16 R22, desc[UR6][R20.64] ;  /* 0x0000000614167981 */ /* 0x000122000c1e1500 */
[----:B------:R-:W-:-:S04]  /*5c80*/  IMAD.WIDE R202, R3, 0x2, R202 ;  /* 0x0000000203ca7825 */ /* 0x000fc800078e02ca */
[----:B0-----:R-:W-:Y:S01]  /*5c90*/  IMAD.X R20, RZ, RZ, UR60, P0 ;  /* 0x0000003cff147e24 */ /* 0x001fe200080e06ff */
[----:B------:R0:W5:Y:S03]  /*5ca0*/  LDG.E.U16 R21, desc[UR6][R202.64] ;  /* 0x00000006ca157981 */ /* 0x000166000c1e1500 */
[----:B------:R-:W-:-:S05]  /*5cb0*/  IMAD.X R206, RZ, RZ, R20, P5 ;  /* 0x000000ffffce7224 */ /* 0x000fca00028e0614 */
[----:B------:R-:W-:Y:S02]  /*5cc0*/  ISETP.GT.U32.AND.EX P4, PT, R206, RZ, PT, P4 ;  /* 0x000000ffce00720c */ /* 0x000fe40003f84140 */
[----:B0-----:R-:W-:Y:S02]  /*5cd0*/  IADD3 R202, P6, R186, 0x10, RZ ;  /* 0x00000010baca7810 */ /* 0x001fe40007fde0ff */
[C---:B------:R-:W-:Y:S01]  /*5ce0*/  ISETP.GT.U32.AND.EX P3, PT, R206.reuse, RZ, PT, P3 ;  /* 0x000000ffce00720c */ /* 0x040fe20003f64130 */
[----:B------:R-:W-:Y:S02]  /*5cf0*/  WARPGROUP.DEPBAR.LE gsb0, 0x0 ;  /* 0x00008000000079c5 */ /* 0x000fe40000010000 */
[----:B------:R-:W-:Y:S01]  /*5d00*/  FMUL R173, R173, UR5 ;  /* 0x00000005adad7c20 */ /* 0x000fe20008400000 */
[----:B------:R-:W-:Y:S01]  /*5d10*/  FMUL R175, R175, UR5 ;  /* 0x00000005afaf7c20 */ /* 0x000fe20008400000 */
[----:B------:R-:W-:Y:S01]  /*5d20*/  FMUL R157, R157, UR5 ;  /* 0x000000059d9d7c20 */ /* 0x000fe20008400000 */
[----:B------:R-:W-:Y:S01]  /*5d30*/  ISETP.GT.U32.AND.EX P1, PT, R206, RZ, PT, P1 ;  /* 0x000000ffce00720c */ /* 0x000fe20003f24110 */
[----:B------:R-:W-:Y:S01]  /*5d40*/  IMAD.X R207, RZ, RZ, R20, P6 ;  /* 0x000000ffffcf7224 */ /* 0x000fe200030e0614 */
[----:B------:R-:W-:-:S02]  /*5d50*/  FSEL R173, R173, -INF , !P4 ;  /* 0xff800000adad7808 */ /* 0x000fc40006000000 */
[----:B------:R-:W-:Y:S02]  /*5d60*/  FSEL R175, R175, -INF , !P3 ;  /* 0xff800000afaf7808 */ /* 0x000fe40005800000 */
[----:B------:R-:W-:Y:S02]  /*5d70*/  FSEL R157, R157, -INF , !P1 ;  /* 0xff8000009d9d7808 */ /* 0x000fe40004800000 */
[C---:B------:R-:W-:Y:S02]  /*5d80*/  ISETP.GT.U32.AND P5, PT, R202.reuse, R7, PT ;  /* 0x00000007ca00720c */ /* 0x040fe40003fa4070 */
[C---:B------:R-:W-:Y:S02]  /*5d90*/  ISETP.GT.U32.AND P4, PT, R202.reuse, R18, PT ;  /* 0x00000012ca00720c */ /* 0x040fe40003f84070 */
[C---:B------:R-:W-:Y:S02]  /*5da0*/  ISETP.GT.U32.AND P3, PT, R202.reuse, R189, PT ;  /* 0x000000bdca00720c */ /* 0x040fe40003f64070 */
[----:B------:R-:W-:-:S02]  /*5db0*/  ISETP.GT.U32.AND P1, PT, R202, R17, PT ;  /* 0x00000011ca00720c */ /* 0x000fc40003f24070 */
[C---:B------:R-:W-:Y:S02]  /*5dc0*/  ISETP.GT.U32.AND.EX P5, PT, R207.reuse, RZ, PT, P5 ;  /* 0x000000ffcf00720c */ /* 0x040fe40003fa4150 */
[C---:B------:R-:W-:Y:S02]  /*5dd0*/  ISETP.GT.U32.AND.EX P4, PT, R207.reuse, RZ, PT, P4 ;  /* 0x000000ffcf00720c */ /* 0x040fe40003f84140 */
[C---:B------:R-:W-:Y:S02]  /*5de0*/  ISETP.GT.U32.AND.EX P3, PT, R207.reuse, RZ, PT, P3 ;  /* 0x000000ffcf00720c */ /* 0x040fe40003f64130 */
[----:B------:R-:W-:Y:S02]  /*5df0*/  ISETP.GT.U32.AND.EX P2, PT, R206, RZ, PT, P2 ;  /* 0x000000ffce00720c */ /* 0x000fe40003f44120 */
[----:B------:R-:W-:Y:S01]  /*5e00*/  ISETP.GT.U32.AND.EX P1, PT, R207, RZ, PT, P1 ;  /* 0x000000ffcf00720c */ /* 0x000fe20003f24110 */
[C---:B------:R-:W-:Y:S02]  /*5e10*/  IMAD.WIDE R206, R3.reuse, 0x2, R230 ;  /* 0x0000000203ce7825 */ /* 0x040fe400078e02e6 */
[----:B------:R-:W3:Y:S02]  /*5e20*/  LDL.64 R230, [R1] ;  /* 0x0000000001e67983 */ /* 0x000ee40000100a00 */
[----:B------:R-:W-:Y:S01]  /*5e30*/  FMUL R176, R176, UR5 ;  /* 0x00000005b0b07c20 */ /* 0x000fe20008400000 */
[----:B------:R-:W-:Y:S01]  /*5e40*/  IADD3 R203, P0, R186, 0x11, RZ ;  /* 0x00000011bacb7810 */ /* 0x000fe20007f1e0ff */
[----:B------:R-:W-:Y:S01]  /*5e50*/  FMUL R202, R178, UR5 ;  /* 0x00000005b2ca7c20 */ /* 0x000fe20008400000 */
[----:B------:R-:W-:Y:S01]  /*5e60*/  FMUL R178, R160, UR5 ;  /* 0x00000005a0b27c20 */ /* 0x000fe20008400000 */
[----:B------:R-:W-:Y:S01]  /*5e70*/  IMAD.WIDE R204, R3, 0x2, R204 ;  /* 0x0000000203cc7825 */ /* 0x000fe200078e02cc */
[----:B------:R-:W-:-:S02]  /*5e80*/  FSEL R160, R176, -INF , !P5 ;  /* 0xff800000b0a07808 */ /* 0x000fc40006800000 */
[C---:B------:R-:W-:Y:S01]  /*5e90*/  ISETP.GT.U32.AND P6, PT, R203.reuse, R7, PT ;  /* 0x00000007cb00720c */ /* 0x040fe20003fc4070 */
[----:B------:R-:W-:Y:S01]  /*5ea0*/  IMAD.X R176, RZ, RZ, R20, P0 ;  /* 0x000000ffffb07224 */ /* 0x000fe200000e0614 */
[----:B------:R-:W-:Y:S01]  /*5eb0*/  FSEL R202, R202, -INF , !P4 ;  /* 0xff800000caca7808 */ /* 0x000fe20006000000 */
[----:B------:R2:W4:Y:S01]  /*5ec0*/  LDG.E.U16 R188, desc[UR6][R204.64] ;  /* 0x00000006ccbc7981 */ /* 0x000522000c1e1500 */
[C---:B------:R-:W-:Y:S02]  /*5ed0*/  ISETP.GT.U32.AND P5, PT, R203.reuse, R18, PT ;  /* 0x00000012cb00720c */ /* 0x040fe40003fa4070 */
[----:B------:R-:W-:Y:S01]  /*5ee0*/  ISETP.GT.U32.AND P4, PT, R203, R189, PT ;  /* 0x000000bdcb00720c */ /* 0x000fe20003f84070 */
[----:B------:R-:W-:Y:S01]  /*5ef0*/  FMUL R177, R177, UR5 ;  /* 0x00000005b1b17c20 */ /* 0x000fe20008400000 */
[----:B------:R-:W-:Y:S01]  /*5f00*/  FSEL R178, R178, -INF , !P3 ;  /* 0xff800000b2b27808 */ /* 0x000fe20005800000 */
[----:B------:R-:W-:Y:S01]  /*5f10*/  FMUL R179, R179, UR5 ;  /* 0x00000005b3b37c20 */ /* 0x000fe20008400000 */
[----:B------:R-:W-:Y:S01]  /*5f20*/  ISETP.GT.U32.AND P3, PT, R203, R17, PT ;  /* 0x00000011cb00720c */ /* 0x000fe20003f64070 */
[----:B------:R-:W-:Y:S01]  /*5f30*/  FMUL R203, R161, UR5 ;  /* 0x00000005a1cb7c20 */ /* 0x000fe20008400000 */
[----:B------:R-:W-:-:S02]  /*5f40*/  ISETP.GT.U32.AND.EX P6, PT, R176, RZ, PT, P6 ;  /* 0x000000ffb000720c */ /* 0x000fc40003fc4160 */
[C---:B------:R-:W-:Y:S02]  /*5f50*/  ISETP.GT.U32.AND.EX P5, PT, R176.reuse, RZ, PT, P5 ;  /* 0x000000ffb000720c */ /* 0x040fe40003fa4150 */
[----:B------:R-:W-:Y:S02]  /*5f60*/  ISETP.GT.U32.AND.EX P4, PT, R176, RZ, PT, P4 ;  /* 0x000000ffb000720c */ /* 0x000fe40003f84140 */
[----:B------:R-:W-:Y:S02]  /*5f70*/  FSEL R161, R177, -INF , !P6 ;  /* 0xff800000b1a17808 */ /* 0x000fe40007000000 */
[----:B------:R-:W-:Y:S02]  /*5f80*/  FSEL R179, R179, -INF , !P5 ;  /* 0xff800000b3b37808 */ /* 0x000fe40006800000 */
[----:B------:R-:W-:Y:S01]  /*5f90*/  FSEL R203, R203, -INF , !P4 ;  /* 0xff800000cbcb7808 */ /* 0x000fe20006000000 */
[----:B------:R-:W-:Y:S01]  /*5fa0*/  FMUL R172, R172, UR5 ;  /* 0x00000005acac7c20 */ /* 0x000fe20008400000 */
[----:B------:R-:W-:Y:S01]  /*5fb0*/  FMUL R156, R156, UR5 ;  /* 0x000000059c9c7c20 */ /* 0x000fe20008400000 */
[----:B------:R-:W-:Y:S01]  /*5fc0*/  FMUL R168, R168, UR5 ;  /* 0x00000005a8a87c20 */ /* 0x000fe20008400000 */
[----:B------:R-:W-:Y:S01]  /*5fd0*/  FMUL R169, R169, UR5 ;  /* 0x00000005a9a97c20 */ /* 0x000fe20008400000 */
[----:B------:R-:W-:Y:S01]  /*5fe0*/  FMUL R171, R171, UR5 ;  /* 0x00000005abab7c20 */ /* 0x000fe20008400000 */
[----:B------:R-:W-:Y:S01]  /*5ff0*/  FMUL R152, R152, UR5 ;  /* 0x0000000598987c20 */ /* 0x000fe20008400000 */
[----:B------:R-:W-:Y:S01]  /*6000*/  FMUL R153, R153, UR5 ;  /* 0x0000000599997c20 */ /* 0x000fe20008400000 */
[----:B------:R-:W-:Y:S01]  /*6010*/  FMUL R252, R181, UR5 ;  /* 0x00000005b5fc7c20 */ /* 0x000fe20008400000 */
[----:B--2---:R-:W-:Y:S01]  /*6020*/  IMAD.WIDE R204, R3, 0x2, R208 ;  /* 0x0000000203cc7825 */ /* 0x004fe200078e02d0 */
[----:B------:R-:W-:-:S04]  /*6030*/  IADD3 R208, P0, R186, 0x18, RZ ;  /* 0x00000018bad07810 */ /* 0x000fc80007f1e0ff */
[----:B------:R-:W-:Y:S01]  /*6040*/  IADD3.X R177, RZ, R20, RZ, P0, !PT ;  /* 0x00000014ffb17210 */ /* 0x000fe200007fe4ff */
[----:B------:R0:W2:Y:S01]  /*6050*/  LDG.E.U16 R210, desc[UR6][R204.64] ;  /* 0x00000006ccd27981 */ /* 0x0000a2000c1e1500 */
[C---:B------:R-:W-:Y:S02]  /*6060*/  ISETP.GT.U32.AND P6, PT, R208.reuse, R7, PT ;  /* 0x00000007d000720c */ /* 0x040fe40003fc4070 */
[C---:B------:R-:W-:Y:S02]  /*6070*/  ISETP.GT.U32.AND P5, PT, R208.reuse, R18, PT ;  /* 0x00000012d000720c */ /* 0x040fe40003fa4070 */
[C---:B------:R-:W-:Y:S02]  /*6080*/  ISETP.GT.U32.AND P4, PT, R208.reuse, R189, PT ;  /* 0x000000bdd000720c */ /* 0x040fe40003f84070 */
[----:B------:R-:W-:Y:S01]  /*6090*/  ISETP.GT.U32.AND P0, PT, R208, R17, PT ;  /* 0x00000011d000720c */ /* 0x000fe20003f04070 */
[C---:B------:R-:W-:Y:S02]  /*60a0*/  IMAD.WIDE R208, R3.reuse, 0x2, R214 ;  /* 0x0000000203d07825 */ /* 0x040fe400078e02d6 */
[----:B------:R1:W2:Y:S02]  /*60b0*/  LDG.E.U16 R214, desc[UR6][R206.64] ;  /* 0x00000006ced67981 */ /* 0x0002a4000c1e1500 */
[----:B0-----:R-:W-:-:S02]  /*60c0*/  IMAD.WIDE R204, R3, 0x2, R246 ;  /* 0x0000000203cc7825 */ /* 0x001fc400078e02f6 */
[----:B------:R0:W2:Y:S04]  /*60d0*/  LDG.E.U16 R215, desc[UR6][R208.64] ;  /* 0x00000006d0d77981 */ /* 0x0000a8000c1e1500 */
[----:B------:R5:W2:Y:S01]  /*60e0*/  LDG.E.U16 R211, desc[UR6][R204.64] ;  /* 0x00000006ccd37981 */ /* 0x000aa2000c1e1500 */
[----:B-1----:R-:W-:-:S04]  /*60f0*/  IMAD.WIDE R206, R3, 0x2, R222 ;  /* 0x0000000203ce7825 */ /* 0x002fc800078e02de */
[C---:B0-----:R-:W-:Y:S02]  /*6100*/  IMAD.WIDE R208, R3.reuse, 0x2, R218 ;  /* 0x0000000203d07825 */ /* 0x041fe400078e02da */
[----:B------:R0:W2:Y:S02]  /*6110*/  LDG.E.U16 R219, desc[UR6][R206.64] ;  /* 0x00000006cedb7981 */ /* 0x0000a4000c1e1500 */
[C---:B-----5:R-:W-:Y:S02]  /*6120*/  IMAD.WIDE R204, R3.reuse, 0x2, R242 ;  /* 0x0000000203cc7825 */ /* 0x060fe400078e02f2 */
[----:B------:R1:W5:Y:S04]  /*6130*/  LDG.E.U16 R222, desc[UR6][R208.64] ;  /* 0x00000006d0de7981 */ /* 0x000368000c1e1500 */
[----:B------:R1:W5:Y:S01]  /*6140*/  LDG.E.U16 R218, desc[UR6][R204.64] ;  /* 0x00000006ccda7981 */ /* 0x000362000c1e1500 */
[----:B0-----:R-:W-:-:S04]  /*6150*/  IMAD.WIDE R206, R3, 0x2, R234 ;  /* 0x0000000203ce7825 */ /* 0x001fc800078e02ea */
[C---:B-1----:R-:W-:Y:S02]  /*6160*/  IMAD.WIDE R208, R3.reuse, 0x2, R226 ;  /* 0x0000000203d07825 */ /* 0x042fe400078e02e2 */
[----:B------:R0:W5:Y:S02]  /*6170*/  LDG.E.U16 R226, desc[UR6][R206.64] ;  /* 0x00000006cee27981 */ /* 0x000164000c1e1500 */
[C---:B------:R-:W-:Y:S02]  /*6180*/  IMAD.WIDE R204, R3.reuse, 0x2, R238 ;  /* 0x0000000203cc7825 */ /* 0x040fe400078e02ee */
[----:B------:R1:W5:Y:S04]  /*6190*/  LDG.E.U16 R227, desc[UR6][R208.64] ;  /* 0x00000006d0e37981 */ /* 0x000368000c1e1500 */
[----:B------:R3:W5:Y:S01]  /*61a0*/  LDG.E.U16 R223, desc[UR6][R204.64] ;  /* 0x00000006ccdf7981 */ /* 0x000762000c1e1500 */
[----:B0-----:R-:W-:-:S04]  /*61b0*/  IMAD.WIDE R206, R3, 0x2, R250 ;  /* 0x0000000203ce7825 */ /* 0x001fc800078e02fa */
[----:B-1----:R-:W-:-:S05]  /*61c0*/  IMAD.WIDE R208, R3, 0x2, R244 ;  /* 0x0000000203d07825 */ /* 0x002fca00078e02f4 */
[----:B------:R0:W5:Y:S01]  /*61d0*/  LDG.E.U16 R234, desc[UR6][R208.64] ;  /* 0x00000006d0ea7981 */ /* 0x000162000c1e1500 */
[----:B---3--:R-:W-:-:S03]  /*61e0*/  IMAD.WIDE R204, R3, 0x2, R230 ;  /* 0x0000000203cc7825 */ /* 0x008fc600078e02e6 */
[----:B------:R1:W3:Y:S01]  /*61f0*/  LDG.E.U16 R231, desc[UR6][R206.64] ;  /* 0x00000006cee77981 */ /* 0x0002e2000c1e1500 */
[----:B0-----:R-:W-:-:S03]  /*6200*/  IMAD.WIDE R208, R3, 0x2, R232 ;  /* 0x0000000203d07825 */ /* 0x001fc600078e02e8 */
[----:B------:R0:W3:Y:S01]  /*6210*/  LDG.E.U16 R230, desc[UR6][R204.64] ;  /* 0x00000006cce67981 */ /* 0x0000e2000c1e1500 */
[----:B------:R-:W-:-:S03]  /*6220*/  ISETP.GT.U32.AND.EX P6, PT, R177, RZ, PT, P6 ;  /* 0x000000ffb100720c */ /* 0x000fc60003fc4160 */
[----:B------:R4:W3:Y:S01]  /*6230*/  LDG.E.U16 R239, desc[UR6][R208.64] ;  /* 0x00000006d0ef7981 */ /* 0x0008e2000c1e1500 */
[----:B-1----:R-:W-:-:S05]  /*6240*/  IMAD.WIDE R206, R3, 0x2, R236 ;  /* 0x0000000203ce7825 */ /* 0x002fca00078e02ec */
[----:B------:R1:W3:Y:S01]  /*6250*/  LDG.E.U16 R238, desc[UR6][R206.64] ;  /* 0x00000006ceee7981 */ /* 0x0002e2000c1e1500 */
[----:B0-----:R-:W-:-:S04]  /*6260*/  IMAD.WIDE R204, R3, 0x2, R240 ;  /* 0x0000000203cc7825 */ /* 0x001fc800078e02f0 */
[C---:B----4-:R-:W-:Y:S01]  /*6270*/  IMAD.WIDE R208, R3.reuse, 0x2, R220 ;  /* 0x0000000203d07825 */ /* 0x050fe200078e02dc */
[----:B------:R0:W4:Y:S03]  /*6280*/  LDG.E.U16 R235, desc[UR6][R204.64] ;  /* 0x00000006cceb7981 */ /* 0x000126000c1e1500 */
[C---:B-1----:R-:W-:Y:S01]  /*6290*/  IMAD.WIDE R206, R3.reuse, 0x2, R224 ;  /* 0x0000000203ce7825 */ /* 0x042fe200078e02e0 */
[----:B------:R-:W4:Y:S04]  /*62a0*/  LDG.E.U16 R246, desc[UR6][R208.64] ;  /* 0x00000006d0f67981 */ /* 0x000f28000c1e1500 */
[----:B------:R1:W4:Y:S01]  /*62b0*/  LDG.E.U16 R243, desc[UR6][R206.64] ;  /* 0x00000006cef37981 */ /* 0x000322000c1e1500 */
[----:B0-----:R-:W-:-:S05]  /*62c0*/  IMAD.WIDE R204, R3, 0x2, R228 ;  /* 0x0000000203cc7825 */ /* 0x001fca00078e02e4 */
[----:B------:R0:W4:Y:S01]  /*62d0*/  LDG.E.U16 R242, desc[UR6][R204.64] ;  /* 0x00000006ccf27981 */ /* 0x000122000c1e1500 */
[----:B-1----:R-:W-:-:S05]  /*62e0*/  IMAD.WIDE R206, R3, 0x2, R212 ;  /* 0x0000000203ce7825 */ /* 0x002fca00078e02d4 */
[----:B------:R1:W4:Y:S01]  /*62f0*/  LDG.E.U16 R248, desc[UR6][R206.64] ;  /* 0x00000006cef87981 */ /* 0x000322000c1e1500 */
[----:B------:R-:W-:-:S04]  /*6300*/  IMAD.WIDE R208, R3, 0x2, R198 ;  /* 0x0000000203d07825 */ /* 0x000fc800078e02c6 */
[C---:B0-----:R-:W-:Y:S02]  /*6310*/  IMAD.WIDE R204, R3.reuse, 0x2, R216 ;  /* 0x0000000203cc7825 */ /* 0x041fe400078e02d8 */
[----:B------:R-:W4:Y:S02]  /*6320*/  LDG.E.U16 R208, desc[UR6][R208.64] ;  /* 0x00000006d0d07981 */ /* 0x000f24000c1e1500 */
[----:B-1----:R-:W-:Y:S01]  /*6330*/  FMUL R206, R180, UR5 ;  /* 0x00000005b4ce7c20 */ /* 0x002fe20008400000 */
[----:B------:R-:W-:Y:S01]  /*6340*/  FMUL R180, R182, UR5 ;  /* 0x00000005b6b47c20 */ /* 0x000fe20008400000 */
[----:B------:R-:W-:Y:S01]  /*6350*/  FMUL R182, R164, UR5 ;  /* 0x00000005a4b67c20 */ /* 0x000fe20008400000 */
[----:B------:R0:W4:Y:S02]  /*6360*/  LDG.E.U16 R247, desc[UR6][R204.64] ;  /* 0x00000006ccf77981 */ /* 0x000124000c1e1500 */
[----:B------:R-:W-:Y:S01]  /*6370*/  FSEL R164, R206, -INF , !P6 ;  /* 0xff800000cea47808 */ /* 0x000fe20007000000 */
[----:B------:R-:W-:Y:S01]  /*6380*/  IMAD.WIDE R206, R3, 0x2, R194 ;  /* 0x0000000203ce7825 */ /* 0x000fe200078e02c2 */
[----:B------:R-:W-:-:S02]  /*6390*/  IADD3 R249, P6, R186, 0x8, RZ ;  /* 0x00000008baf97810 */ /* 0x000fc40007fde0ff */
[----:B------:R-:W-:-:S03]  /*63a0*/  ISETP.GT.U32.AND.EX P5, PT, R177, RZ, PT, P5 ;  /* 0x000000ffb100720c */ /* 0x000fc60003fa4150 */
[----:B------:R-:W4:Y:S01]  /*63b0*/  LDG.E.U16 R206, desc[UR6][R206.64] ;  /* 0x00000006cece7981 */ /* 0x000f22000c1e1500 */
[----:B------:R-:W-:Y:S01]  /*63c0*/  ISETP.GT.U32.AND.EX P4, PT, R177, RZ, PT, P4 ;  /* 0x000000ffb100720c */ /* 0x000fe20003f84140 */
[----:B0-----:R-:W-:Y:S01]  /*63d0*/  IMAD.WIDE R204, R3, 0x2, R196 ;  /* 0x0000000203cc7825 */ /* 0x001fe200078e02c4 */
[----:B------:R-:W-:Y:S02]  /*63e0*/  FSEL R180, R180, -INF , !P5 ;  /* 0xff800000b4b47808 */ /* 0x000fe40006800000 */
[----:B------:R-:W-:Y:S01]  /*63f0*/  FSEL R182, R182, -INF , !P4 ;  /* 0xff800000b6b67808 */ /* 0x000fe20006000000 */
[----:B------:R-:W-:Y:S01]  /*6400*/  IMAD.X R209, RZ, RZ, R20, P6 ;  /* 0x000000ffffd17224 */ /* 0x000fe200030e0614 */
[C---:B------:R-:W-:Y:S02]  /*6410*/  ISETP.GT.U32.AND P5, PT, R249.reuse, R7, PT ;  /* 0x00000007f900720c */ /* 0x040fe40003fa4070 */
[C---:B------:R-:W-:Y:S02]  /*6420*/  ISETP.GT.U32.AND P4, PT, R249.reuse, R189, PT ;  /* 0x000000bdf900720c */ /* 0x040fe40003f84070 */
[----:B------:R-:W-:-:S02]  /*6430*/  ISETP.GT.U32.AND P6, PT, R249, R17, PT ;  /* 0x00000011f900720c */ /* 0x000fc40003fc4070 */
[----:B------:R0:W4:Y:S02]  /*6440*/  LDG.E.U16 R249, desc[UR6][R204.64] ;  /* 0x00000006ccf97981 */ /* 0x000124000c1e1500 */
[----:B0-----:R-:W-:-:S06]  /*6450*/  IMAD.WIDE R204, R3, 0x2, R192 ;  /* 0x0000000203cc7825 */ /* 0x001fcc00078e02c0 */
[----:B------:R0:W4:Y:S01]  /*6460*/  LDG.E.U16 R204, desc[UR6][R204.64] ;  /* 0x00000006cccc7981 */ /* 0x000122000c1e1500 */
[C---:B------:R-:W-:Y:S02]  /*6470*/  ISETP.GT.U32.AND.EX P5, PT, R209.reuse, RZ, PT, P5 ;  /* 0x000000ffd100720c */ /* 0x040fe40003fa4150 */
[----:B------:R-:W-:Y:S01]  /*6480*/  ISETP.GT.U32.AND.EX P4, PT, R209, RZ, PT, P4 ;  /* 0x000000ffd100720c */ /* 0x000fe20003f84140 */
[----:B------:R-:W-:Y:S01]  /*6490*/  FMUL R154, R154, UR5 ;  /* 0x000000059a9a7c20 */ /* 0x000fe20008400000 */
[----:B------:R-:W-:Y:S01]  /*64a0*/  FSEL R172, R172, -INF , !P5 ;  /* 0xff800000acac7808 */ /* 0x000fe20006800000 */
[----:B------:R-:W-:Y:S01]  /*64b0*/  FMUL R183, R183, UR5 ;  /* 0x00000005b7b77c20 */ /* 0x000fe20008400000 */
[----:B------:R-:W-:Y:S01]  /*64c0*/  ISETP.GT.U32.AND P5, PT, R186, R7, PT ;  /* 0x00000007ba00720c */ /* 0x000fe20003fa4070 */
[----:B------:R-:W-:Y:S01]  /*64d0*/  BAR.SYNC.DEFER_BLOCKING 0x0 ;  /* 0x0000000000007b1d */ /* 0x000fe20000010000 */
[----:B0-----:R-:W-:Y:S02]  /*64e0*/  FMUL R205, R174, UR5 ;  /* 0x00000005aecd7c20 */ /* 0x001fe40008400000 */
[----:B------:R-:W-:-:S02]  /*64f0*/  ISETP.GT.U32.AND.EX P5, PT, R20, RZ, PT, P5 ;  /* 0x000000ff1400720c */ /* 0x000fc40003fa4150 */
[----:B------:R-:W-:Y:S02]  /*6500*/  FSEL R174, R156, -INF , !P4 ;  /* 0xff8000009cae7808 */ /* 0x000fe40006000000 */
[----:B------:R-:W-:Y:S02]  /*6510*/  ISETP.GE.U32.AND P4, PT, R186, R7, PT ;  /* 0x00000007ba00720c */ /* 0x000fe40003f86070 */
[----:B------:R-:W-:Y:S02]  /*6520*/  FSEL R156, R168, -INF , !P5 ;  /* 0xff800000a89c7808 */ /* 0x000fe40006800000 */
[----:B------:R-:W-:Y:S02]  /*6530*/  FSEL R168, R205, -INF , !P5 ;  /* 0xff800000cda87808 */ /* 0x000fe40006800000 */
[----:B------:R-:W-:Y:S02]  /*6540*/  ISETP.GE.U32.AND.EX P4, PT, R20, RZ, PT, P4 ;  /* 0x000000ff1400720c */ /* 0x000fe40003f86140 */
[----:B------:R-:W-:Y:S01]  /*6550*/  ISETP.GT.U32.AND P5, PT, R186, R18, PT ;  /* 0x00000012ba00720c */ /* 0x000fe20003fa4070 */
[----:B------:R-:W-:Y:S01]  /*6560*/  FMUL R205, R170, UR5 ;  /* 0x00000005aacd7c20 */ /* 0x000fe20008400000 */
[----:B------:R-:W-:-:S02]  /*6570*/  FSEL R170, R169, -INF , !P4 ;  /* 0xff800000a9aa7808 */ /* 0x000fc40006000000 */
[----:B------:R-:W-:Y:S02]  /*6580*/  ISETP.GT.U32.AND.EX P5, PT, R20, RZ, PT, P5 ;  /* 0x000000ff1400720c */ /* 0x000fe40003fa4150 */
[----:B------:R-:W-:Y:S02]  /*6590*/  ISETP.GE.U32.AND P4, PT, R186, R18, PT ;  /* 0x00000012ba00720c */ /* 0x000fe40003f86070 */
[----:B------:R-:W-:Y:S02]  /*65a0*/  FSEL R169, R205, -INF , !P5 ;  /* 0xff800000cda97808 */ /* 0x000fe40006800000 */
[----:B------:R-:W-:Y:S02]  /*65b0*/  ISETP.GE.U32.AND.EX P4, PT, R20, RZ, PT, P4 ;  /* 0x000000ff1400720c */ /* 0x000fe40003f86140 */
[----:B------:R-:W-:Y:S02]  /*65c0*/  ISETP.GT.U32.AND P5, PT, R186, R189, PT ;  /* 0x000000bdba00720c */ /* 0x000fe40003fa4070 */
[----:B------:R-:W-:-:S02]  /*65d0*/  FSEL R171, R171, -INF , !P4 ;  /* 0xff800000abab7808 */ /* 0x000fc40006000000 */
[----:B------:R-:W-:Y:S02]  /*65e0*/  ISETP.GT.U32.AND.EX P5, PT, R20, RZ, PT, P5 ;  /* 0x000000ff1400720c */ /* 0x000fe40003fa4150 */
[----:B------:R-:W-:Y:S02]  /*65f0*/  IADD3 R205, P4, R186, 0x19, RZ ;  /* 0x00000019bacd7810 */ /* 0x000fe40007f9e0ff */
[----:B------:R-:W-:Y:S02]  /*6600*/  FSEL R152, R152, -INF , !P5 ;  /* 0xff80000098987808 */ /* 0x000fe40006800000 */
[----:B------:R-:W-:Y:S01]  /*6610*/  ISETP.GE.U32.AND P5, PT, R186, R189, PT ;  /* 0x000000bdba00720c */ /* 0x000fe20003fa6070 */
[----:B------:R-:W-:Y:S01]  /*6620*/  IMAD.X R207, RZ, RZ, R20, P4 ;  /* 0x000000ffffcf7224 */ /* 0x000fe200020e0614 */
[----:B------:R-:W-:Y:S02]  /*6630*/  ISETP.GT.U32.AND P4, PT, R205, R7, PT ;  /* 0x00000007cd00720c */ /* 0x000fe40003f84070 */
[----:B------:R-:W-:-:S02]  /*6640*/  ISETP.GE.U32.AND.EX P5, PT, R20, RZ, PT, P5 ;  /* 0x000000ff1400720c */ /* 0x000fc40003fa6150 */
[----:B------:R-:W-:Y:S02]  /*6650*/  ISETP.GT.U32.AND.EX P4, PT, R207, RZ, PT, P4 ;  /* 0x000000ffcf00720c */ /* 0x000fe40003f84140 */
[----:B------:R-:W-:Y:S02]  /*6660*/  FSEL R181, R153, -INF , !P5 ;  /* 0xff80000099b57808 */ /* 0x000fe40006800000 */
[----:B------:R-:W-:Y:S02]  /*6670*/  FSEL R153, R252, -INF , !P4 ;  /* 0xff800000fc997808 */ /* 0x000fe40006000000 */
[----:B------:R-:W-:Y:S02]  /*6680*/  LOP3.LUT R252, R7, 0x48, RZ, 0xfc, !PT ;  /* 0x0000004807fc7812 */ /* 0x000fe400078efcff */
[C---:B------:R-:W-:Y:S02]  /*6690*/  ISETP.GT.U32.AND P5, PT, R186.reuse, R17, PT ;  /* 0x00000011ba00720c */ /* 0x040fe40003fa4070 */
[----:B------:R-:W-:-:S02]  /*66a0*/  ISETP.GE.U32.AND P4, PT, R186, R252, PT ;  /* 0x000000fcba00720c */ /* 0x000fc40003f86070 */
[----:B------:R-:W-:Y:S02]  /*66b0*/  ISETP.GT.U32.AND.EX P3, PT, R176, RZ, PT, P3 ;  /* 0x000000ffb000720c */ /* 0x000fe40003f64130 */
[----:B------:R-:W-:Y:S01]  /*66c0*/  ISETP.GT.U32.AND.EX P0, PT, R177, RZ, PT, P0 ;  /* 0x000000ffb100720c */ /* 0x000fe20003f04100 */
[----:B------:R-:W-:Y:S01]  /*66d0*/  STS.U16 [R6+UR4+0x8600], R23 ;  /* 0x0086001706007988 */ /* 0x000fe20008000404 */
[----:B------:R-:W-:-:S03]  /*66e0*/  FMNMX R186, R156, R170, !PT ;  /* 0x000000aa9cba7209 */ /* 0x000fc60007800000 */
[----:B------:R-:W-:Y:S01]  /*66f0*/  STS.U16 [R6+UR4+0x8c00], R21 ;  /* 0x008c001506007988 */ /* 0x000fe20008000404 */
[----:B------:R-:W-:Y:S01]  /*6700*/  FMNMX R186, R172, R186, !PT ;  /* 0x000000baacba7209 */ /* 0x000fe20007800000 */
[----:B------:R-:W-:Y:S02]  /*6710*/  FMUL R165, R165, UR5 ;  /* 0x00000005a5a57c20 */ /* 0x000fe40008400000 */
[----:B------:R-:W-:Y:S01]  /*6720*/  STS.U16 [R6+UR4+0x8a00], R22 ;  /* 0x008a001606007988 */ /* 0x000fe20008000404 */
[----:B------:R-:W-:Y:S01]  /*6730*/  FMNMX R186, R173, R186, !PT ;  /* 0x000000baadba7209 */ /* 0x000fe20007800000 */
[----:B------:R-:W-:Y:S01]  /*6740*/  FMUL R158, R158, UR5 ;  /* 0x000000059e9e7c20 */ /* 0x000fe20008400000 */
[----:B------:R-:W-:Y:S01]  /*6750*/  ISETP.GT.U32.AND.EX P6, PT, R209, RZ, PT, P6 ;  /* 0x000000ffd100720c */ /* 0x000fe20003fc4160 */
[----:B------:R-:W-:Y:S01]  /*6760*/  STS.U16 [R6+UR4+0x8200], R184 ;  /* 0x008200b806007988 */ /* 0x000fe20008000404 */
[----:B------:R-:W-:-:S03]  /*6770*/  FMNMX R186, R160, R186, !PT ;  /* 0x000000baa0ba7209 */ /* 0x000fc60007800000 */
[----:B------:R-:W-:Y:S01]  /*6780*/  STS.U16 [R6+UR4+0x8000], R185 ;  /* 0x008000b906007988 */ /* 0x000fe20008000404 */
[----:B------:R-:W-:-:S03]  /*6790*/  FMNMX R186, R161, R186, !PT ;  /* 0x000000baa1ba7209 */ /* 0x000fc60007800000 */
[----:B------:R-:W-:Y:S01]  /*67a0*/  STS.U16 [R6+UR4+0x8400], R187 ;  /* 0x008400bb06007988 */ /* 0x000fe20008000404 */
[----:B------:R-:W-:-:S03]  /*67b0*/  FMNMX R186, R164, R186, !PT ;  /* 0x000000baa4ba7209 */ /* 0x000fc60007800000 */
[----:B------:R-:W-:Y:S01]  /*67c0*/  STS.U16 [R6+UR4+0x8800], R188 ;  /* 0x008800bc06007988 */ /* 0x000fe20008000404 */
[----:B------:R-:W-:Y:S02]  /*67d0*/  FMNMX R186, R153, R186, !PT ;  /* 0x000000ba99ba7209 */ /* 0x000fe40007800000 */
[C---:B------:R-:W-:Y:S01]  /*67e0*/  ISETP.GT.U32.AND.EX P5, PT, R20.reuse, RZ, PT, P5 ;  /* 0x000000ff1400720c */ /* 0x040fe20003fa4150 */
[----:B------:R-:W4:Y:S01]  /*67f0*/  LDL.LU R17, [R1+0x1b0] ;  /* 0x0001b00001117983 */ /* 0x000f220000300800 */
[----:B------:R-:W-:-:S03]  /*6800*/  ISETP.GE.U32.AND.EX P4, PT, R20, RZ, PT, P4 ;  /* 0x000000ff1400720c */ /* 0x000fc60003f86140 */
[----:B------:R-:W0:Y:S01]  /*6810*/  SHFL.BFLY PT, R20, R186, 0x2, 0x1f ;  /* 0x0c401f00ba147f89 */ /* 0x000e2200000e0000 */
[----:B------:R-:W-:-:S04]  /*6820*/  FMNMX R177, R169, R171, !PT ;  /* 0x000000aba9b17209 */ /* 0x000fc80007800000 */
[----:B------:R-:W-:-:S04]  /*6830*/  FMNMX R177, R168, R177, !PT ;  /* 0x000000b1a8b17209 */ /* 0x000fc80007800000 */
[----:B------:R-:W-:Y:S02]  /*6840*/  FMNMX R177, R175, R177, !PT ;  /* 0x000000b1afb17209 */ /* 0x000fe40007800000 */
[----:B0-----:R-:W-:-:S05]  /*6850*/  FMNMX R20, R186, R20, !PT ;  /* 0x00000014ba147209 */ /* 0x001fca0007800000 */
[----:B------:R-:W0:Y:S01]  /*6860*/  SHFL.BFLY PT, R176, R20, 0x1, 0x1f ;  /* 0x0c201f0014b07f89 */ /* 0x000e2200000e0000 */
[----:B------:R-:W-:Y:S02]  /*6870*/  FSEL R154, R154, -INF , !P5 ;  /* 0xff8000009a9a7808 */ /* 0x000fe40006800000 */
[----:B------:R-:W-:Y:S02]  /*6880*/  ISETP.GT.U32.AND P5, PT, R205, R18, PT ;  /* 0x00000012cd00720c */ /* 0x000fe40003fa4070 */
[----:B------:R-:W-:Y:S01]  /*6890*/  FMNMX R177, R202, R177, !PT ;  /* 0x000000b1cab17209 */ /* 0x000fe20007800000 */
[----:B------:R-:W4:Y:S01]  /*68a0*/  LDL.LU R18, [R1+0x1ac] ;  /* 0x0001ac0001127983 */ /* 0x000f220000300800 */
[----:B------:R-:W-:Y:S02]  /*68b0*/  ISETP.GT.U32.AND.EX P5, PT, R207, RZ, PT, P5 ;  /* 0x000000ffcf00720c */ /* 0x000fe40003fa4150 */
[----:B------:R-:W-:Y:S02]  /*68c0*/  FMNMX R177, R179, R177, !PT ;  /* 0x000000b1b3b17209 */ /* 0x000fe40007800000 */
[----:B------:R-:W-:-:S02]  /*68d0*/  FSEL R183, R183, -INF , !P5 ;  /* 0xff800000b7b77808 */ /* 0x000fc40006800000 */
[----:B------:R-:W-:Y:S02]  /*68e0*/  FMNMX R177, R180, R177, !PT ;  /* 0x000000b1b4b17209 */ /* 0x000fe40007800000 */
[----:B0-----:R-:W-:Y:S02]  /*68f0*/  FMNMX R20, R20, R176, !PT ;  /* 0x000000b014147209 */ /* 0x001fe40007800000 */
[----:B------:R-:W-:-:S05]  /*6900*/  FMNMX R176, R183, R177, !PT ;  /* 0x000000b1b7b07209 */ /* 0x000fca0007800000 */
[----:B------:R-:W0:Y:S01]  /*6910*/  SHFL.BFLY PT, R177, R176, 0x2, 0x1f ;  /* 0x0c401f00b0b17f89 */ /* 0x000e2200000e0000 */
[----:B------:R-:W-:-:S05]  /*6920*/  FMNMX R20, R20, R4, !PT ;  /* 0x0000000414147209 */ /* 0x000fca0007800000 */
[----:B------:R-:W-:-:S04]  /*6930*/  FADD R156, R156, -R20 ;  /* 0x800000149c9c7221 */ /* 0x000fc80000000000 */
[----:B------:R-:W-:Y:S01]  /*6940*/  FMUL R23, R156, 1.4426950216293334961 ;  /* 0x3fb8aa3b9c177820 */ /* 0x000fe20000400000 */
[----:B------:R-:W-:Y:S01]  /*6950*/  FMNMX R156, R152, R181, !PT ;  /* 0x000000b5989c7209 */ /* 0x000fe20007800000 */
[----:B------:R-:W-:-:S03]  /*6960*/  FADD R172, R172, -R20 ;  /* 0x80000014acac7221 */ /* 0x000fc60000000000 */
[----:B------:R-:W-:Y:S01]  /*6970*/  FMNMX R156, R174, R156, !PT ;  /* 0x0000009cae9c7209 */ /* 0x000fe20007800000 */
[----:B------:R-:W-:-:S03]  /*6980*/  FMUL R21, R172, 1.4426950216293334961 ;  /* 0x3fb8aa3bac157820 */ /* 0x000fc60000400000 */
[----:B------:R-:W-:Y:S01]  /*6990*/  FMNMX R156, R157, R156, !PT ;  /* 0x0000009c9d9c7209 */ /* 0x000fe20007800000 */
[--C-:B------:R-:W-:Y:S01]  /*69a0*/  FADD R172, R160, -R20.reuse ;  /* 0x80000014a0ac7221 */ /* 0x100fe20000000000 */
[----:B0-----:R-:W-:Y:S02]  /*69b0*/  FMNMX R177, R176, R177, !PT ;  /* 0x000000b1b0b17209 */ /* 0x001fe40007800000 */
[----:B------:R-:W-:Y:S02]  /*69c0*/  ISETP.GT.U32.AND P5, PT, R205, R189, PT ;  /* 0x000000bdcd00720c */ /* 0x000fe40003fa4070 */
[----:B------:R-:W-:Y:S01]  /*69d0*/  FMNMX R156, R178, R156, !PT ;  /* 0x0000009cb29c7209 */ /* 0x000fe20007800000 */
[----:B------:R-:W0:Y:S01]  /*69e0*/  SHFL.BFLY PT, R160, R177, 0x1, 0x1f ;  /* 0x0c201f00b1a07f89 */ /* 0x000e2200000e0000 */
[----:B------:R-:W-:Y:S02]  /*69f0*/  ISETP.GT.U32.AND.EX P5, PT, R207, RZ, PT, P5 ;  /* 0x000000ffcf00720c */ /* 0x000fe40003fa4150 */
[----:B------:R-:W-:Y:S01]  /*6a00*/  FMNMX R156, R203, R156, !PT ;  /* 0x0000009ccb9c7209 */ /* 0x000fe20007800000 */
[--C-:B------:R-:W-:Y:S01]  /*6a10*/  FADD R170, R170, -R20.reuse ;  /* 0x80000014aaaa7221 */ /* 0x100fe20000000000 */
[----:B------:R-:W-:Y:S01]  /*6a20*/  FSEL R165, R165, -INF , !P5 ;  /* 0xff800000a5a57808 */ /* 0x000fe20006800000 */
[--C-:B------:R-:W-:Y:S01]  /*6a30*/  FADD R164, R164, -R20.reuse ;  /* 0x80000014a4a47221 */ /* 0x100fe20000000000 */
[----:B------:R-:W-:Y:S01]  /*6a40*/  FMNMX R156, R182, R156, !PT ;  /* 0x0000009cb69c7209 */ /* 0x000fe20007800000 */
[----:B------:R-:W-:Y:S01]  /*6a50*/  FMUL R22, R170, 1.4426950216293334961 ;  /* 0x3fb8aa3baa167820 */ /* 0x000fe20000400000 */
[--C-:B------:R-:W-:Y:S01]  /*6a60*/  FADD R170, R173, -R20.reuse ;  /* 0x80000014adaa7221 */ /* 0x100fe20000000000 */
[----:B------:R-:W-:Y:S01]  /*6a70*/  FSEL R158, R158, -INF , !P6 ;  /* 0xff8000009e9e7808 */ /* 0x000fe20007000000 */
[----:B--2---:R-:W-:Y:S01]  /*6a80*/  STS.U16 [R6+UR4+0x8e00], R215 ;  /* 0x008e00d706007988 */ /* 0x004fe20008000404 */
[----:B------:R-:W-:Y:S01]  /*6a90*/  FMNMX R156, R165, R156, !PT ;  /* 0x0000009ca59c7209 */ /* 0x000fe20007800000 */
[--C-:B------:R-:W-:Y:S01]  /*6aa0*/  FADD R173, R161, -R20.reuse ;  /* 0x80000014a1ad7221 */ /* 0x100fe20000000000 */
[----:B------:R-:W-:Y:S01]  /*6ab0*/  FADD R161, R153, -R20 ;  /* 0x8000001499a17221 */ /* 0x000fe20000000000 */
[----:B-----5:R-:W-:Y:S04]  /*6ac0*/  STS.U16 [R6+UR4+0x9000], R227 ;  /* 0x009000e306007988 */ /* 0x020fe80008000404 */
[----:B------:R-:W1:Y:S04]  /*6ad0*/  SHFL.BFLY PT, R153, R156, 0x2, 0x1f ;  /* 0x0c401f009c997f89 */ /* 0x000e6800000e0000 */
[----:B---3--:R-:W-:Y:S01]  /*6ae0*/  STS.U16 [R6+UR4+0x9200], R231 ;  /* 0x009200e706007988 */ /* 0x008fe20008000404 */
[----:B0-----:R-:W-:Y:S01]  /*6af0*/  FMNMX R160, R177, R160, !PT ;  /* 0x000000a0b1a07209 */ /* 0x001fe20007800000 */
[----:B------:R-:W-:Y:S01]  /*6b00*/  FMUL R177, R161, 1.4426950216293334961 ;  /* 0x3fb8aa3ba1b17820 */ /* 0x000fe20000400000 */
[----:B------:R-:W-:Y:S01]  /*6b10*/  FADD R161, -R20, R4 ;  /* 0x0000000414a17221 */ /* 0x000fe20000000100 */
[----:B------:R-:W-:Y:S01]  /*6b20*/  STS.U16 [R6+UR4+0x9600], R239 ;  /* 0x009600ef06007988 */ /* 0x000fe20008000404 */
[----:B------:R-:W-:-:S02]  /*6b30*/  FMNMX R4, R160, R0, !PT ;  /* 0x00000000a0047209 */ /* 0x000fc40007800000 */
[----:B------:R-:W-:Y:S01]  /*6b40*/  FMUL R161, R161, 1.4426950216293334961 ;  /* 0x3fb8aa3ba1a17820 */ /* 0x000fe20000400000 */
[----:B----4-:R-:W-:Y:S02]  /*6b50*/  STS.U16 [R6+UR4+0x9400], R235 ;  /* 0x009400eb06007988 */ /* 0x010fe40008000404 */
[--C-:B------:R-:W-:Y:S02]  /*6b60*/  FADD R160, R169, -R4.reuse ;  /* 0x80000004a9a07221 */ /* 0x100fe40000000000 */
[----:B------:R0:W2:Y:S01]  /*6b70*/  MUFU.EX2 R169, R161 ;  /* 0x000000a100a97308 */ /* 0x0000a20000000800 */
[----:B------:R-:W-:Y:S01]  /*6b80*/  STS.U16 [R6+UR4+0x9800], R243 ;  /* 0x009800f306007988 */ /* 0x000fe20008000404 */
[----:B0-----:R-:W-:Y:S01]  /*6b90*/  FMUL R161, R160, 1.4426950216293334961 ;  /* 0x3fb8aa3ba0a17820 */ /* 0x001fe20000400000 */
[----:B------:R-:W-:Y:S01]  /*6ba0*/  FADD R160, R171, -R4 ;  /* 0x80000004aba07221 */ /* 0x000fe20000000000 */
[----:B-1----:R-:W-:Y:S01]  /*6bb0*/  FMNMX R156, R156, R153, !PT ;  /* 0x000000999c9c7209 */ /* 0x002fe20007800000 */
[----:B------:R-:W-:-:S03]  /*6bc0*/  FMUL R153, R155, UR5 ;  /* 0x000000059b997c20 */ /* 0x000fc60008400000 */
[----:B------:R0:W-:Y:S01]  /*6bd0*/  MUFU.EX2 R171, R161 ;  /* 0x000000a100ab7308 */ /* 0x0001e20000000800 */
[----:B------:R-:W-:Y:S01]  /*6be0*/  FMUL R155, R159, UR5 ;  /* 0x000000059f9b7c20 */ /* 0x000fe20008400000 */
[----:B------:R-:W-:Y:S01]  /*6bf0*/  FMUL R159, R163, UR5 ;  /* 0x00000005a39f7c20 */ /* 0x000fe20008400000 */
[----:B------:R-:W-:Y:S01]  /*6c00*/  STS.U16 [R6+UR4+0x9c00], R208 ;  /* 0x009c00d006007988 */ /* 0x000fe20008000404 */
[--C-:B0-----:R-:W-:Y:S01]  /*6c10*/  FADD R161, R168, -R4.reuse ;  /* 0x80000004a8a17221 */ /* 0x101fe20000000000 */
[----:B------:R-:W-:Y:S02]  /*6c20*/  FSEL R153, R153, -INF , !P4 ;  /* 0xff80000099997808 */ /* 0x000fe40006000000 */
[----:B------:R-:W-:Y:S01]  /*6c30*/  STS.U16 [R6+UR4+0x9a00], R247 ;  /* 0x009a00f706007988 */ /* 0x000fe20008000404 */
[----:B------:R-:W-:Y:S01]  /*6c40*/  FMUL R163, R161, 1.4426950216293334961 ;  /* 0x3fb8aa3ba1a37820 */ /* 0x000fe20000400000 */
[----:B------:R-:W-:Y:S01]  /*6c50*/  FMUL R164, R164, 1.4426950216293334961 ;  /* 0x3fb8aa3ba4a47820 */ /* 0x000fe20000400000 */
[----:B------:R-:W-:Y:S01]  /*6c60*/  FMUL R160, R160, 1.4426950216293334961 ;  /* 0x3fb8aa3ba0a07820 */ /* 0x000fe20000400000 */
[----:B------:R-:W-:Y:S01]  /*6c70*/  FADD R184, R175, -R4 ;  /* 0x80000004afb87221 */ /* 0x000fe20000000000 */
[----:B------:R-:W-:Y:S01]  /*6c80*/  STS.U16 [R6+UR4+0x9e00], R206 ;  /* 0x009e00ce06007988 */ /* 0x000fe20008000404 */
[----:B------:R0:W-:Y:S01]  /*6c90*/  MUFU.EX2 R175, R163 ;  /* 0x000000a300af7308 */ /* 0x0001e20000000800 */
[----:B------:R-:W-:Y:S01]  /*6ca0*/  FSEL R155, R155, -INF , !P2 ;  /* 0xff8000009b9b7808 */ /* 0x000fe20005000000 */
[----:B------:R-:W-:Y:S01]  /*6cb0*/  FMUL R172, R172, 1.4426950216293334961 ;  /* 0x3fb8aa3bacac7820 */ /* 0x000fe20000400000 */
[----:B------:R-:W3:Y:S05]  /*6cc0*/  LDL.LU R189, [R1+0x1a8] ;  /* 0x0001a80001bd7983 */ /* 0x000eea0000300800 */
[----:B------:R1:W-:Y:S01]  /*6cd0*/  MUFU.EX2 R168, R160 ;  /* 0x000000a000a87308 */ /* 0x0003e20000000800 */
[----:B0-----:R-:W-:-:S07]  /*6ce0*/  FMNMX R163, R154, R153, !PT ;  /* 0x000000999aa37209 */ /* 0x001fce0007800000 */
[----:B------:R0:W-:Y:S01]  /*6cf0*/  MUFU.EX2 R176, R164 ;  /* 0x000000a400b07308 */ /* 0x0001e20000000800 */
[----:B-1----:R-:W-:Y:S01]  /*6d00*/  FMUL R160, R162, UR5 ;  /* 0x00000005a2a07c20 */ /* 0x002fe20008400000 */
[----:B------:R-:W-:Y:S02]  /*6d10*/  FMNMX R163, R158, R163, !PT ;  /* 0x000000a39ea37209 */ /* 0x000fe40007800000 */
[----:B------:R-:W-:Y:S02]  /*6d20*/  ISETP.GT.U32.AND P5, PT, R205, R252, PT ;  /* 0x000000fccd00720c */ /* 0x000fe40003fa4070 */
[----:B------:R-:W-:Y:S01]  /*6d30*/  FSEL R159, R159, -INF , !P3 ;  /* 0xff8000009f9f7808 */ /* 0x000fe20005800000 */
[----:B------:R-:W-:Y:S01]  /*6d40*/  FMUL R161, R167, UR5 ;  /* 0x00000005a7a17c20 */ /* 0x000fe20008400000 */
[----:B------:R-:W-:Y:S01]  /*6d50*/  FMUL R170, R170, 1.4426950216293334961 ;  /* 0x3fb8aa3baaaa7820 */ /* 0x000fe20000400000 */
[----:B0-----:R-:W0:Y:S01]  /*6d60*/  SHFL.BFLY PT, R164, R156, 0x1, 0x1f ;  /* 0x0c201f009ca47f89 */ /* 0x001e2200000e0000 */
[----:B------:R-:W-:-:S02]  /*6d70*/  FSEL R160, R160, -INF , !P1 ;  /* 0xff800000a0a07808 */ /* 0x000fc40004800000 */
[----:B------:R-:W-:Y:S01]  /*6d80*/  FMNMX R163, R155, R163, !PT ;  /* 0x000000a39ba37209 */ /* 0x000fe20007800000 */
[----:B------:R-:W-:Y:S01]  /*6d90*/  FMUL R162, R166, UR5 ;  /* 0x00000005a6a27c20 */ /* 0x000fe20008400000 */
[----:B------:R-:W-:Y:S01]  /*6da0*/  FADD R166, R202, -R4 ;  /* 0x80000004caa67221 */ /* 0x000fe20000000000 */
[----:B------:R-:W-:Y:S01]  /*6db0*/  FMUL R173, R173, 1.4426950216293334961 ;  /* 0x3fb8aa3badad7820 */ /* 0x000fe20000400000 */
[----:B------:R-:W-:Y:S01]  /*6dc0*/  FMNMX R163, R160, R163, !PT ;  /* 0x000000a3a0a37209 */ /* 0x000fe20007800000 */
[----:B------:R-:W-:Y:S01]  /*6dd0*/  FMUL R184, R184, 1.4426950216293334961 ;  /* 0x3fb8aa3bb8b87820 */ /* 0x000fe20000400000 */
[----:B------:R-:W-:Y:S01]  /*6de0*/  ISETP.GT.U32.AND.EX P5, PT, R207, RZ, PT, P5 ;  /* 0x000000ffcf00720c */ /* 0x000fe20003fa4150 */
[----:B------:R-:W-:Y:S01]  /*6df0*/  MUFU.EX2 R23, R23 ;  /* 0x0000001700177308 */ /* 0x000fe20000000800 */
[----:B------:R-:W-:-:S07]  /*6e00*/  FSEL R162, R162, -INF , !P0 ;  /* 0xff800000a2a27808 */ /* 0x000fce0004000000 */
[----:B------:R-:W-:Y:S01]  /*6e10*/  MUFU.EX2 R22, R22 ;  /* 0x0000001600167308 */ /* 0x000fe20000000800 */
[----:B------:R-:W-:Y:S01]  /*6e20*/  FMNMX R163, R159, R163, !PT ;  /* 0x000000a39fa37209 */ /* 0x000fe20007800000 */
[----:B------:R-:W-:Y:S01]  /*6e30*/  FMUL R166, R166, 1.4426950216293334961 ;  /* 0x3fb8aa3ba6a67820 */ /* 0x000fe20000400000 */
[----:B------:R-:W-:Y:S01]  /*6e40*/  FADD R167, R179, -R4 ;  /* 0x80000004b3a77221 */ /* 0x000fe20000000000 */
[----:B------:R-:W-:-:S04]  /*6e50*/  FSEL R161, R161, -INF , !P5 ;  /* 0xff800000a1a17808 */ /* 0x000fc80006800000 */
[----:B------:R-:W-:Y:S01]  /*6e60*/  MUFU.EX2 R21, R21 ;  /* 0x0000001500157308 */ /* 0x000fe20000000800 */
[----:B------:R-:W-:Y:S01]  /*6e70*/  FMNMX R163, R162, R163, !PT ;  /* 0x000000a3a2a37209 */ /* 0x000fe20007800000 */
[----:B------:R-:W-:-:S06]  /*6e80*/  FMUL R167, R167, 1.4426950216293334961 ;  /* 0x3fb8aa3ba7a77820 */ /* 0x000fcc0000400000 */
[----:B------:R-:W-:Y:S01]  /*6e90*/  MUFU.EX2 R177, R177 ;  /* 0x000000b100b17308 */ /* 0x000fe20000000800 */
[----:B------:R-:W-:Y:S01]  /*6ea0*/  FMNMX R163, R161, R163, !PT ;  /* 0x000000a3a1a37209 */ /* 0x000fe20007800000 */
[-C--:B--2---:R-:W-:Y:S01]  /*6eb0*/  FMUL R88, R88, R169.reuse ;  /* 0x000000a958587220 */ /* 0x084fe20000400000 */
[-C--:B------:R-:W-:Y:S01]  /*6ec0*/  FMUL R89, R89, R169.reuse ;  /* 0x000000a959597220 */ /* 0x080fe20000400000 */
[-C--:B------:R-:W-:Y:S01]  /*6ed0*/  FMUL R92, R92, R169.reuse ;  /* 0x000000a95c5c7220 */ /* 0x080fe20000400000 */
[-C--:B------:R-:W-:Y:S01]  /*6ee0*/  FMUL R93, R93, R169.reuse ;  /* 0x000000a95d5d7220 */ /* 0x080fe20000400000 */
[-C--:B------:R-:W-:Y:S01]  /*6ef0*/  FMUL R96, R96, R169.reuse ;  /* 0x000000a960607220 */ /* 0x080fe20000400000 */
[-C--:B------:R-:W-:Y:S01]  /*6f00*/  FMUL R97, R97, R169.reuse ;  /* 0x000000a961617220 */ /* 0x080fe20000400000 */
[----:B------:R1:W-:Y:S01]  /*6f10*/  MUFU.EX2 R179, R166 ;  /* 0x000000a600b37308 */ /* 0x0003e20000000800 */
[----:B0-----:R-:W-:Y:S01]  /*6f20*/  FMNMX R164, R156, R164, !PT ;  /* 0x000000a49ca47209 */ /* 0x001fe20007800000 */
[-C--:B------:R-:W-:Y:S01]  /*6f30*/  FMUL R100, R100, R169.reuse ;  /* 0x000000a964647220 */ /* 0x080fe20000400000 */
[----:B------:R-:W0:Y:S01]  /*6f40*/  SHFL.BFLY PT, R156, R163, 0x2, 0x1f ;  /* 0x0c401f00a39c7f89 */ /* 0x000e2200000e0000 */
[-C--:B------:R-:W-:Y:S01]  /*6f50*/  FMUL R101, R101, R169.reuse ;  /* 0x000000a965657220 */ /* 0x080fe20000400000 */
[-C--:B------:R-:W-:Y:S01]  /*6f60*/  FMUL R104, R104, R169.reuse ;  /* 0x000000a968687220 */ /* 0x080fe20000400000 */
[-C--:B------:R-:W-:Y:S01]  /*6f70*/  FMUL R105, R105, R169.reuse ;  /* 0x000000a969697220 */ /* 0x080fe20000400000 */
[-C--:B------:R-:W-:Y:S01]  /*6f80*/  FMUL R108, R108, R169.reuse ;  /* 0x000000a96c6c7220 */ /* 0x080fe20000400000 */
[----:B------:R-:W-:Y:S01]  /*6f90*/  MUFU.EX2 R172, R172 ;  /* 0x000000ac00ac7308 */ /* 0x000fe20000000800 */
[--C-:B-1----:R-:W-:Y:S01]  /*6fa0*/  FADD R166, R180, -R4.reuse ;  /* 0x80000004b4a67221 */ /* 0x102fe20000000000 */
[-C--:B------:R-:W-:Y:S01]  /*6fb0*/  FMUL R109, R109, R169.reuse ;  /* 0x000000a96d6d7220 */ /* 0x080fe20000400000 */
[-C--:B------:R-:W-:Y:S01]  /*6fc0*/  FMUL R112, R112, R169.reuse ;  /* 0x000000a970707220 */ /* 0x080fe20000400000 */
[-C--:B------:R-:W-:Y:S01]  /*6fd0*/  FMUL R113, R113, R169.reuse ;  /* 0x000000a971717220 */ /* 0x080fe20000400000 */
[-C--:B------:R-:W-:Y:S01]  /*6fe0*/  FMUL R116, R116, R169.reuse ;  /* 0x000000a974747220 */ /* 0x080fe20000400000 */
[-C--:B------:R-:W-:Y:S01]  /*6ff0*/  FMUL R117, R117, R169.reuse ;  /* 0x000000a975757220 */ /* 0x080fe20000400000 */
[-C--:B------:R-:W-:Y:S01]  /*7000*/  FMUL R120, R120, R169.reuse ;  /* 0x000000a978787220 */ /* 0x080fe20000400000 */
[----:B------:R1:W-:Y:S01]  /*7010*/  MUFU.EX2 R180, R167 ;  /* 0x000000a700b47308 */ /* 0x0003e20000000800 */
[-C--:B------:R-:W-:Y:S01]  /*7020*/  FMUL R121, R121, R169.reuse ;  /* 0x000000a979797220 */ /* 0x080fe20000400000 */
[-C--:B------:R-:W-:Y:S01]  /*7030*/  FMUL R124, R124, R169.reuse ;  /* 0x000000a97c7c7220 */ /* 0x080fe20000400000 */
[-C--:B------:R-:W-:Y:S01]  /*7040*/  FMUL R125, R125, R169.reuse ;  /* 0x000000a97d7d7220 */ /* 0x080fe20000400000 */
[-C--:B------:R-:W-:Y:S01]  /*7050*/  FMUL R128, R128, R169.reuse ;  /* 0x000000a980807220 */ /* 0x080fe20000400000 */
[-C--:B------:R-:W-:Y:S01]  /*7060*/  FMUL R129, R129, R169.reuse ;  /* 0x000000a981817220 */ /* 0x080fe20000400000 */
[-C--:B------:R-:W-:Y:S01]  /*7070*/  FMUL R132, R132, R169.reuse ;  /* 0x000000a984847220 */ /* 0x080fe20000400000 */
[-C--:B------:R-:W-:Y:S01]  /*7080*/  FMUL R133, R133, R169.reuse ;  /* 0x000000a985857220 */ /* 0x080fe20000400000 */
[-C--:B------:R-:W-:Y:S01]  /*7090*/  FMUL R136, R136, R169.reuse ;  /* 0x000000a988887220 */ /* 0x080fe20000400000 */
[----:B-1----:R-:W-:Y:S01]  /*70a0*/  FMUL R167, R166, 1.4426950216293334961 ;  /* 0x3fb8aa3ba6a77820 */ /* 0x002fe20000400000 */
[----:B------:R-:W-:Y:S01]  /*70b0*/  FADD R166, R183, -R4 ;  /* 0x80000004b7a67221 */ /* 0x000fe20000000000 */
[-C--:B------:R-:W-:Y:S01]  /*70c0*/  FMUL R137, R137, R169.reuse ;  /* 0x000000a989897220 */ /* 0x080fe20000400000 */
[-C--:B------:R-:W-:Y:S01]  /*70d0*/  FMUL R140, R140, R169.reuse ;  /* 0x000000a98c8c7220 */ /* 0x080fe20000400000 */
[-C--:B------:R-:W-:Y:S01]  /*70e0*/  FMUL R141, R141, R169.reuse ;  /* 0x000000a98d8d7220 */ /* 0x080fe20000400000 */
[----:B------:R-:W-:Y:S01]  /*70f0*/  FMUL R185, R166, 1.4426950216293334961 ;  /* 0x3fb8aa3ba6b97820 */ /* 0x000fe20000400000 */
[----:B------:R-:W-:Y:S01]  /*7100*/  FADD R166, -R4, R0 ;  /* 0x0000000004a67221 */ /* 0x000fe20000000100 */
[----:B------:R-:W-:Y:S01]  /*7110*/  FMNMX R0, R164, R2, !PT ;  /* 0x00000002a4007209 */ /* 0x000fe20007800000 */
[-C--:B------:R-:W-:Y:S01]  /*7120*/  FMUL R144, R144, R169.reuse ;  /* 0x000000a990907220 */ /* 0x080fe20000400000 */
[-C--:B------:R-:W-:Y:S01]  /*7130*/  FMUL R145, R145, R169.reuse ;  /* 0x000000a991917220 */ /* 0x080fe20000400000 */
[-C--:B------:R-:W-:Y:S01]  /*7140*/  FMUL R148, R148, R169.reuse ;  /* 0x000000a994947220 */ /* 0x080fe20000400000 */
[----:B------:R-:W-:Y:S01]  /*7150*/  FMUL R149, R149, R169 ;  /* 0x000000a995957220 */ /* 0x000fe20000400000 */
[--C-:B------:R-:W-:Y:S01]  /*7160*/  FADD R152, R152, -R0.reuse ;  /* 0x8000000098987221 */ /* 0x100fe20000000000 */
[----:B------:R-:W-:Y:S01]  /*7170*/  FADD R164, R181, -R0 ;  /* 0x80000000b5a47221 */ /* 0x000fe20000000000 */
[----:B------:R-:W2:Y:S02]  /*7180*/  LDL R215, [R1+0x1a4] ;  /* 0x0001a40001d77983 */ /* 0x000ea40000100800 */
[----:B------:R-:W-:-:S04]  /*7190*/  FMUL R152, R152, 1.4426950216293334961 ;  /* 0x3fb8aa3b98987820 */ /* 0x000fc80000400000 */
[----:B------:R1:W-:Y:S01]  /*71a0*/  MUFU.EX2 R181, R152 ;  /* 0x0000009800b57308 */ /* 0x0003e20000000800 */
[----:B0-----:R-:W-:Y:S02]  /*71b0*/  FMNMX R156, R163, R156, !PT ;  /* 0x0000009ca39c7209 */ /* 0x001fe40007800000 */
[----:B------:R-:W-:Y:S01]  /*71c0*/  LOP3.LUT R252, R6, 0x20, RZ, 0x3c, !PT ;  /* 0x0000002006fc7812 */ /* 0x000fe200078e3cff */
[----:B-1----:R-:W-:-:S04]  /*71d0*/  FADD R152, R174, -R0 ;  /* 0x80000000ae987221 */ /* 0x002fc80000000000 */
[----:B------:R-:W-:Y:S01]  /*71e0*/  FMUL R152, R152, 1.4426950216293334961 ;  /* 0x3fb8aa3b98987820 */ /* 0x000fe20000400000 */
[----:B------:R-:W-:Y:S03]  /*71f0*/  STS.U16 [R252+UR4+0x8100], R210 ;  /* 0x008100d2fc007988 */ /* 0x000fe60008000404 */
[----:B------:R0:W-:Y:S01]  /*7200*/  MUFU.EX2 R187, R152 ;  /* 0x0000009800bb7308 */ /* 0x0001e20000000800 */
[----:B------:R-:W-:Y:S04]  /*7210*/  STS.U16 [R252+UR4+0x8300], R211 ;  /* 0x008300d3fc007988 */ /* 0x000fe80008000404 */
[----:B------:R-:W-:Y:S04]  /*7220*/  STS.U16 [R252+UR4+0x8500], R214 ;  /* 0x008500d6fc007988 */ /* 0x000fe80008000404 */
[----:B0-----:R-:W0:Y:S04]  /*7230*/  SHFL.BFLY PT, R152, R156, 0x1, 0x1f ;  /* 0x0c201f009c987f89 */ /* 0x001e2800000e0000 */
        /* <DEDUP_REMOVED lines=12> */
[----:B------:R1:W-:Y:S01]  /*7300*/  STS.U16 [R252+UR4+0x9f00], R204 ;  /* 0x009f00ccfc007988 */ /* 0x0003e20008000404 */
[----:B------:R4:W-:Y:S06]  /*7310*/  MEMBAR.ALL.CTA ;  /* 0x0000000000007992 */ /* 0x0009ec0000008000 */
[----:B----4-:R-:W4:Y:S01]  /*7320*/  FENCE.VIEW.ASYNC.S ;  /* 0x00000000000073c6 */ /* 0x010f220000000000 */
[----:B0-----:R-:W-:Y:S01]  /*7330*/  FMNMX R152, R156, R152, !PT ;  /* 0x000000989c987209 */ /* 0x001fe20007800000 */
[----:B------:R-:W-:Y:S01]  /*7340*/  FADD R157, R157, -R0 ;  /* 0x800000009d9d7221 */ /* 0x000fe20000000000 */
[----:B------:R-:W-:-:S02]  /*7350*/  FADD R156, -R0, R2 ;  /* 0x00000002009c7221 */ /* 0x000fc40000000100 */
[----:B------:R-:W-:Y:S01]  /*7360*/  FMNMX R2, R152, R19, !PT ;  /* 0x0000001398027209 */ /* 0x000fe20007800000 */
[----:B------:R-:W-:Y:S01]  /*7370*/  FMUL R157, R157, 1.4426950216293334961 ;  /* 0x3fb8aa3b9d9d7820 */ /* 0x000fe20000400000 */
[--C-:B------:R-:W-:Y:S01]  /*7380*/  FADD R163, R178, -R0.reuse ;  /* 0x80000000b2a37221 */ /* 0x100fe20000000000 */
[--C-:B------:R-:W-:Y:S02]  /*7390*/  FADD R203, R203, -R0.reuse ;  /* 0x80000000cbcb7221 */ /* 0x100fe40000000000 */
[----:B------:R-:W-:Y:S01]  /*73a0*/  FADD R152, -R2, R19 ;  /* 0x0000001302987221 */ /* 0x000fe20000000100 */
[----:B------:R0:W-:Y:S01]  /*73b0*/  MUFU.EX2 R178, R157 ;  /* 0x0000009d00b27308 */ /* 0x0001e20000000800 */
[----:B------:R-:W-:Y:S01]  /*73c0*/  FADD R165, R165, -R0 ;  /* 0x80000000a5a57221 */ /* 0x000fe20000000000 */
[--C-:B------:R-:W-:Y:S01]  /*73d0*/  FADD R154, R154, -R2.reuse ;  /* 0x800000029a9a7221 */ /* 0x100fe20000000000 */
[--C-:B------:R-:W-:Y:S01]  /*73e0*/  FADD R153, R153, -R2.reuse ;  /* 0x8000000299997221 */ /* 0x100fe20000000000 */
[--C-:B------:R-:W-:Y:S01]  /*73f0*/  FADD R158, R158, -R2.reuse ;  /* 0x800000029e9e7221 */ /* 0x100fe20000000000 */
[--C-:B------:R-:W-:Y:S01]  /*7400*/  FADD R155, R155, -R2.reuse ;  /* 0x800000029b9b7221 */ /* 0x100fe20000000000 */
[--C-:B------:R-:W-:Y:S01]  /*7410*/  FADD R160, R160, -R2.reuse ;  /* 0x80000002a0a07221 */ /* 0x100fe20000000000 */
[--C-:B------:R-:W-:Y:S01]  /*7420*/  FADD R159, R159, -R2.reuse ;  /* 0x800000029f9f7221 */ /* 0x100fe20000000000 */
[----:B------:R-:W-:Y:S01]  /*7430*/  FADD R162, R162, -R2 ;  /* 0x80000002a2a27221 */ /* 0x000fe20000000000 */
[----:B0-----:R-:W-:Y:S01]  /*7440*/  FADD R157, R182, -R0 ;  /* 0x80000000b69d7221 */ /* 0x001fe20000000000 */
[----:B------:R-:W-:Y:S01]  /*7450*/  FADD R161, R161, -R2 ;  /* 0x80000002a1a17221 */ /* 0x000fe20000000000 */
[----:B------:R-:W-:Y:S01]  /*7460*/  FMUL R166, R166, 1.4426950216293334961 ;  /* 0x3fb8aa3ba6a67820 */ /* 0x000fe20000400000 */
        /* <DEDUP_REMOVED lines=15> */
[----:B------:R-:W0:Y:S08]  /*7560*/  MUFU.EX2 R186, R166 ;  /* 0x000000a600ba7308 */ /* 0x000e300000000800 */
[----:B------:R-:W5:Y:S08]  /*7570*/  MUFU.EX2 R205, R156 ;  /* 0x0000009c00cd7308 */ /* 0x000f700000000800 */
[----:B-1----:R-:W1:Y:S08]  /*7580*/  MUFU.EX2 R204, R152 ;  /* 0x0000009800cc7308 */ /* 0x002e700000000800 */
[----:B------:R-:W-:Y:S08]  /*7590*/  MUFU.EX2 R182, R203 ;  /* 0x000000cb00b67308 */ /* 0x000ff00000000800 */
[----:B------:R-:W4:Y:S08]  /*75a0*/  MUFU.EX2 R170, R170 ;  /* 0x000000aa00aa7308 */ /* 0x000f300000000800 */
[----:B------:R-:W-:Y:S08]  /*75b0*/  MUFU.EX2 R173, R173 ;  /* 0x000000ad00ad7308 */ /* 0x000ff00000000800 */
[----:B------:R-:W4:Y:S08]  /*75c0*/  MUFU.EX2 R184, R184 ;  /* 0x000000b800b87308 */ /* 0x000f300000000800 */
[----:B------:R-:W-:Y:S08]  /*75d0*/  MUFU.EX2 R183, R167 ;  /* 0x000000a700b77308 */ /* 0x000ff00000000800 */
[----:B------:R-:W3:Y:S08]  /*75e0*/  MUFU.EX2 R185, R185 ;  /* 0x000000b900b97308 */ /* 0x000ef00000000800 */
[----:B------:R-:W3:Y:S08]  /*75f0*/  MUFU.EX2 R174, R164 ;  /* 0x000000a400ae7308 */ /* 0x000ef00000000800 */
[----:B------:R-:W3:Y:S08]  /*7600*/  MUFU.EX2 R188, R163 ;  /* 0x000000a300bc7308 */ /* 0x000ef00000000800 */
[----:B------:R-:W-:Y:S08]  /*7610*/  MUFU.EX2 R202, R157 ;  /* 0x0000009d00ca7308 */ /* 0x000ff00000000800 */
[----:B------:R-:W-:Y:S08]  /*7620*/  MUFU.EX2 R203, R165 ;  /* 0x000000a500cb7308 */ /* 0x000ff00000000800 */
[----:B------:R-:W-:Y:S08]  /*7630*/  MUFU.EX2 R207, R154 ;  /* 0x0000009a00cf7308 */ /* 0x000ff00000000800 */
[----:B------:R4:W3:Y:S08]  /*7640*/  MUFU.EX2 R208, R153 ;  /* 0x0000009900d07308 */ /* 0x0008f00000000800 */
[----:B------:R-:W-:Y:S08]  /*7650*/  MUFU.EX2 R206, R158 ;  /* 0x0000009e00ce7308 */ /* 0x000ff00000000800 */
[----:B------:R3:W3:Y:S08]  /*7660*/  MUFU.EX2 R209, R155 ;  /* 0x0000009b00d17308 */ /* 0x0006f00000000800 */
[----:B------:R-:W-:Y:S08]  /*7670*/  MUFU.EX2 R210, R160 ;  /* 0x000000a000d27308 */ /* 0x000ff00000000800 */
[----:B------:R3:W2:Y:S08]  /*7680*/  MUFU.EX2 R211, R159 ;  /* 0x0000009f00d37308 */ /* 0x0006b00000000800 */
[----:B------:R3:W-:Y:S08]  /*7690*/  MUFU.EX2 R214, R162 ;  /* 0x000000a200d67308 */ /* 0x0007f00000000800 */
[----:B------:R2:W2:Y:S01]  /*76a0*/  MUFU.EX2 R19, R161 ;  /* 0x000000a100137308 */ /* 0x0004a20000000800 */
[-C--:B0-----:R-:W-:Y:S01]  /*76b0*/  FMUL R90, R90, R186.reuse ;  /* 0x000000ba5a5a7220 */ /* 0x081fe20000400000 */
        /* <DEDUP_REMOVED lines=30> */
[----:B------:R-:W-:Y:S01]  /*78a0*/  FMUL R151, R151, R186 ;  /* 0x000000ba97977220 */ /* 0x000fe20000400000 */
[-C--:B-----5:R-:W-:Y:S01]  /*78b0*/  FMUL R24, R24, R205.reuse ;  /* 0x000000cd18187220 */ /* 0x0a0fe20000400000 */
        /* <DEDUP_REMOVED lines=31> */
[-C--:B-1----:R-:W-:Y:S01]  /*7ab0*/  FMUL R26, R26, R204.reuse ;  /* 0x000000cc1a1a7220 */ /* 0x082fe20000400000 */
        /* <DEDUP_REMOVED lines=31> */
[----:B------:R-:W-:-:S02]  /*7cb0*/  F2FP.BF16.F32.PACK_AB R152, R22, R23 ;  /* 0x000000171698723e */ /* 0x000fc400000010ff */
[----:B----4-:R-:W-:Y:S02]  /*7cc0*/  F2FP.BF16.F32.PACK_AB R153, R168, R171 ;  /* 0x000000aba899723e */ /* 0x010fe400000010ff */
[----:B------:R-:W-:Y:S02]  /*7cd0*/  F2FP.BF16.F32.PACK_AB R154, R170, R21 ;  /* 0x00000015aa9a723e */ /* 0x000fe400000010ff */
[----:B---3--:R-:W-:Y:S02]  /*7ce0*/  F2FP.BF16.F32.PACK_AB R155, R184, R175 ;  /* 0x000000afb89b723e */ /* 0x008fe400000010ff */
[----:B------:R-:W-:Y:S02]  /*7cf0*/  F2FP.BF16.F32.PACK_AB R156, R173, R172 ;  /* 0x000000acad9c723e */ /* 0x000fe400000010ff */
[----:B------:R-:W-:Y:S02]  /*7d00*/  F2FP.BF16.F32.PACK_AB R157, R180, R179 ;  /* 0x000000b3b49d723e */ /* 0x000fe400000010ff */
[----:B------:R-:W-:-:S02]  /*7d10*/  F2FP.BF16.F32.PACK_AB R158, R177, R176 ;  /* 0x000000b0b19e723e */ /* 0x000fc400000010ff */
[----:B------:R-:W-:Y:S02]  /*7d20*/  F2FP.BF16.F32.PACK_AB R159, R185, R183 ;  /* 0x000000b7b99f723e */ /* 0x000fe400000010ff */
[----:B------:R-:W-:Y:S02]  /*7d30*/  F2FP.BF16.F32.PACK_AB R160, R174, R181 ;  /* 0x000000b5aea0723e */ /* 0x000fe400000010ff */
[----:B------:R-:W-:Y:S02]  /*7d40*/  F2FP.BF16.F32.PACK_AB R162, R178, R187 ;  /* 0x000000bbb2a2723e */ /* 0x000fe400000010ff */
[----:B------:R-:W-:Y:S02]  /*7d50*/  F2FP.BF16.F32.PACK_AB R164, R182, R188 ;  /* 0x000000bcb6a4723e */ /* 0x000fe400000010ff */
[----:B--2---:R-:W-:Y:S02]  /*7d60*/  F2FP.BF16.F32.PACK_AB R161, R208, R207 ;  /* 0x000000cfd0a1723e */ /* 0x004fe400000010ff */
[----:B------:R-:W-:-:S02]  /*7d70*/  F2FP.BF16.F32.PACK_AB R163, R209, R206 ;  /* 0x000000ced1a3723e */ /* 0x000fc400000010ff */
[----:B------:R-:W-:Y:S02]  /*7d80*/  F2FP.BF16.F32.PACK_AB R165, R211, R210 ;  /* 0x000000d2d3a5723e */ /* 0x000fe400000010ff */
[----:B------:R-:W-:Y:S02]  /*7d90*/  F2FP.BF16.F32.PACK_AB R166, R203, R202 ;  /* 0x000000cacba6723e */ /* 0x000fe400000010ff */
[----:B------:R-:W-:Y:S01]  /*7da0*/  F2FP.BF16.F32.PACK_AB R167, R19, R214 ;  /* 0x000000d613a7723e */ /* 0x000fe200000010ff */
[----:B------:R-:W-:Y:S06]  /*7db0*/  BAR.SYNC.DEFER_BLOCKING 0x0 ;  /* 0x0000000000007b1d */ /* 0x000fec0000010000 */
[----:B------:R-:W-:-:S06]  /*7dc0*/  WARPGROUP.ARRIVE ;  /* 0x00000000000079c5 */ /* 0x000fcc0000000000 */
[----:B------:R-:W-:Y:S01]  /*7dd0*/  HGMMA.64x128x16.F32.BF16 R88, R152, gdesc[UR8], R88 ;  /* 0x01e0000898587df0 */ /* 0x000fe20008701858 */
[----:B------:R-:W-:Y:S01]  /*7de0*/  UMOV UR42, UR10 ;  /* 0x0000000a002a7c82 */ /* 0x000fe20008000000 */
[----:B------:R-:W-:Y:S01]  /*7df0*/  UMOV UR43, UR11 ;  /* 0x0000000b002b7c82 */ /* 0x000fe20008000000 */
[----:B------:R-:W-:-:S09]  /*7e00*/  UMOV UR36, UR38 ;  /* 0x0000002600247c82 */ /* 0x000fd20008000000 */
[----:B------:R-:W-:-:S12]  /*7e10*/  HGMMA.64x128x16.F32.BF16 R88, R156, gdesc[UR36], R88 ;  /* 0x01e000249c587df0 */ /* 0x000fd80008701858 */
[----:B------:R-:W-:Y:S01]  /*7e20*/  HGMMA.64x128x16.F32.BF16 R24, R160, gdesc[UR40], R24 ;  /* 0x01e00028a0187df0 */ /* 0x000fe20008701818 */
[----:B------:R-:W-:Y:S01]  /*7e30*/  UMOV UR37, UR39 ;  /* 0x0000002700257c82 */ /* 0x000fe20008000000 */
[----:B------:R-:W-:Y:S01]  /*7e40*/  UMOV UR42, UR36 ;  /* 0x00000024002a7c82 */ /* 0x000fe20008000000 */
[----:B------:R-:W-:Y:S01]  /*7e50*/  UMOV UR43, UR37 ;  /* 0x00000025002b7c82 */ /* 0x000fe20008000000 */
[----:B------:R-:W-:Y:S01]  /*7e60*/  FADD R174, R181, R174 ;  /* 0x000000aeb5ae7221 */ /* 0x000fe20000000000 */
        /* <DEDUP_REMOVED lines=24> */
[----:B------:R-:W-:Y:S01]  /*7ff0*/  R2UR UR8, R11 ;  /* 0x000000000b0872ca */ /* 0x000fe200000e0000 */
[----:B------:R-:W-:Y:S01]  /*8000*/  FADD R22, R177, R22 ;  /* 0x00000016b1167221 */ /* 0x000fe20000000000 */
[----:B------:R-:W-:Y:S01]  /*8010*/  FADD R168, R185, R168 ;  /* 0x000000a8b9a87221 */ /* 0x000fe20000000000 */
[----:B------:R-:W-:Y:S01]  /*8020*/  FADD R207, R19, R207 ;  /* 0x000000cf13cf7221 */ /* 0x000fe20000000000 */
[----:B------:R-:W0:Y:S01]  /*8030*/  SHFL.BFLY PT, R11, R174, 0x2, 0x1f ;  /* 0x0c401f00ae0b7f89 */ /* 0x000e2200000e0000 */
[----:B------:R-:W-:Y:S01]  /*8040*/  R2UR UR9, R12 ;  /* 0x000000000c0972ca */ /* 0x000fe200000e0000 */
[----:B------:R-:W1:Y:S01]  /*8050*/  S2R R218, SR_CTAID.X ;  /* 0x0000000000da7919 */ /* 0x000e620000002500 */
[----:B------:R-:W-:-:S02]  /*8060*/  R2UR UR39, R9 ;  /* 0x00000000092772ca */ /* 0x000fc400000e0000 */
[----:B------:R-:W-:Y:S01]  /*8070*/  R2UR UR38, R10 ;  /* 0x000000000a2672ca */ /* 0x000fe200000e0000 */
[----:B------:R-:W2:Y:S04]  /*8080*/  SHFL.BFLY PT, R9, R22, 0x2, 0x1f ;  /* 0x0c401f0016097f89 */ /* 0x000ea800000e0000 */
[----:B------:R-:W3:Y:S04]  /*8090*/  SHFL.BFLY PT, R10, R168, 0x2, 0x1f ;  /* 0x0c401f00a80a7f89 */ /* 0x000ee800000e0000 */
[----:B------:R-:W4:Y:S01]  /*80a0*/  SHFL.BFLY PT, R12, R207, 0x2, 0x1f ;  /* 0x0c401f00cf0c7f89 */ /* 0x000f2200000e0000 */
[----:B------:R-:W-:Y:S01]  /*80b0*/  HGMMA.64x128x16.F32.BF16 R24, R164, gdesc[UR40], R24, gsb0 ;  /* 0x01e00028a4187df0 */ /* 0x000fe20008001818 */
[----:B0-----:R-:W-:Y:S01]  /*80c0*/  FADD R11, R174, R11 ;  /* 0x0000000bae0b7221 */ /* 0x001fe20000000000 */
[----:B--2---:R-:W-:Y:S01]  /*80d0*/  FADD R9, R22, R9 ;  /* 0x0000000916097221 */ /* 0x004fe20000000000 */
[----:B---3--:R-:W-:Y:S01]  /*80e0*/  FADD R10, R168, R10 ;  /* 0x0000000aa80a7221 */ /* 0x008fe20000000000 */
[----:B----4-:R-:W-:-:S02]  /*80f0*/  FADD R12, R207, R12 ;  /* 0x0000000ccf0c7221 */ /* 0x010fc40000000000 */
[----:B------:R-:W0:Y:S01]  /*8100*/  SHFL.BFLY PT, R19, R11, 0x1, 0x1f ;  /* 0x0c201f000b137f89 */ /* 0x000e2200000e0000 */
[----:B------:R-:W-:Y:S01]  /*8110*/  R2UR UR11, R13 ;  /* 0x000000000d0b72ca */ /* 0x000fe200000e0000 */
[----:B------:R-:W-:Y:S01]  /*8120*/  UIADD3 UR61, UP0, UR61, 0x20, URZ ;  /* 0x000000203d3d7890 */ /* 0x000fe2000ff1e03f */
[----:B------:R-:W-:Y:S01]  /*8130*/  R2UR UR10, R14 ;  /* 0x000000000e0a72ca */ /* 0x000fe200000e0000 */
[----:B------:R-:W2:Y:S01]  /*8140*/  SHFL.BFLY PT, R13, R9, 0x1, 0x1f ;  /* 0x0c201f00090d7f89 */ /* 0x000ea200000e0000 */
[----:B-1----:R-:W-:-:S03]  /*8150*/  IMAD.SHL.U32 R218, R218, 0x80, RZ ;  /* 0x00000080dada7824 */ /* 0x002fc600078e00ff */
[----:B------:R-:W1:Y:S01]  /*8160*/  SHFL.BFLY PT, R14, R10, 0x1, 0x1f ;  /* 0x0c201f000a0e7f89 */ /* 0x000e6200000e0000 */
[----:B------:R-:W-:-:S03]  /*8170*/  UIADD3.X UR60, URZ, UR60, URZ, UP0, !UPT ;  /* 0x0000003c3f3c7290 */ /* 0x000fc600087fe43f */
[----:B------:R-:W3:Y:S01]  /*8180*/  SHFL.BFLY PT, R21, R12, 0x1, 0x1f ;  /* 0x0c201f000c157f89 */ /* 0x000ee200000e0000 */
[----:B------:R-:W-:Y:S02]  /*8190*/  VIADD R218, R218, 0x80 ;  /* 0x00000080dada7836 */ /* 0x000fe40000000000 */
[----:B------:R-:W-:-:S03]  /*81a0*/  MOV R22, UR60 ;  /* 0x0000003c00167c02 */ /* 0x000fc60008000f00 */
[----:B------:R-:W-:-:S04]  /*81b0*/  ISETP.LE.U32.AND P0, PT, R218, UR61, PT ;  /* 0x0000003dda007c0c */ /* 0x000fc8000bf03070 */
[----:B------:R-:W-:Y:S01]  /*81c0*/  ISETP.GE.U32.AND.EX P0, PT, R22, RZ, PT, P0 ;  /* 0x000000ff1600720c */ /* 0x000fe20003f06100 */
[----:B0-----:R-:W-:Y:S01]  /*81d0*/  FADD R19, R11, R19 ;  /* 0x000000130b137221 */ /* 0x001fe20000000000 */
[----:B------:R-:W-:Y:S01]  /*81e0*/  MOV R11, R4 ;  /* 0x00000004000b7202 */ /* 0x000fe20000000f00 */
[----:B--2---:R-:W-:Y:S02]  /*81f0*/  FADD R13, R9, R13 ;  /* 0x0000000d090d7221 */ /* 0x004fe40000000000 */
[----:B------:R-:W-:Y:S01]  /*8200*/  FFMA R17, R205, R17, R19 ;  /* 0x00000011cd117223 */ /* 0x000fe20000000013 */
[----:B------:R-:W-:Y:S02]  /*8210*/  IMAD.MOV.U32 R9, RZ, RZ, R2 ;  /* 0x000000ffff097224 */ /* 0x000fe400078e0002 */
[----:B-1----:R-:W-:Y:S01]  /*8220*/  FADD R14, R10, R14 ;  /* 0x0000000e0a0e7221 */ /* 0x002fe20000000000 */
[----:B------:R-:W-:Y:S02]  /*8230*/  IMAD.MOV.U32 R19, RZ, RZ, R2 ;  /* 0x000000ffff137224 */ /* 0x000fe400078e0002 */
[----:B---3--:R-:W-:Y:S01]  /*8240*/  FADD R21, R12, R21 ;  /* 0x000000150c157221 */ /* 0x008fe20000000000 */
[----:B------:R-:W-:-:S02]  /*8250*/  IMAD.MOV.U32 R10, RZ, RZ, R0 ;  /* 0x000000ffff0a7224 */ /* 0x000fc400078e0000 */
[----:B------:R-:W-:Y:S02]  /*8260*/  IMAD.MOV.U32 R2, RZ, RZ, R0 ;  /* 0x000000ffff027224 */ /* 0x000fe400078e0000 */
[----:B------:R-:W-:Y:S01]  /*8270*/  FFMA R15, R169, R15, R13 ;  /* 0x0000000fa90f7223 */ /* 0x000fe2000000000d */
[----:B------:R-:W-:Y:S02]  /*8280*/  IMAD.MOV.U32 R0, RZ, RZ, R4 ;  /* 0x000000ffff007224 */ /* 0x000fe400078e0004 */
[----:B------:R-:W-:Y:S01]  /*8290*/  FFMA R16, R186, R16, R14 ;  /* 0x00000010ba107223 */ /* 0x000fe2000000000e */
[----:B------:R-:W-:Y:S01]  /*82a0*/  FFMA R18, R204, R18, R21 ;  /* 0x00000012cc127223 */ /* 0x000fe20000000015 */
[----:B------:R-:W-:Y:S01]  /*82b0*/  IMAD R3, R215, 0x20, R3 ;  /* 0x00000020d7037824 */ /* 0x000fe200078e0203 */
[----:B------:R-:W-:Y:S01]  /*82c0*/  MOV R4, R20 ;  /* 0x0000001400047202 */ /* 0x000fe20000000f00 */
[----:B------:R-:W-:Y:S02]  /*82d0*/  IMAD R5, R189, 0x20, R5 ;  /* 0x00000020bd057824 */ /* 0x000fe400078e0205 */
[----:B------:R-:W-:Y:S01]  /*82e0*/  IMAD.MOV.U32 R12, RZ, RZ, R20 ;  /* 0x000000ffff0c7224 */ /* 0x000fe200078e0014 */
[----:B------:R-:W-:-:S02]  /*82f0*/  WARPGROUP.DEPBAR.LE gsb0, 0x0 ;  /* 0x00008000000079c5 */ /* 0x000fc40000010000 */
[----:B------:R-:W-:Y:S05]  /*8300*/  @!P0 BRA `(.L_x_1) ;  /* 0xffffffc8009c8947 */ /* 0x000fea000383ffff */
.L_x_0:
[----:B------:R-:W0:Y:S01]  /*8310*/  S2R R4, SR_TID.X ;  /* 0x0000000000047919 */ /* 0x000e220000002100 */
[----:B------:R-:W-:Y:S01]  /*8320*/  FSETP.GT.AND P3, PT, |R18|, 8.50705917302346158658e+37, PT ;  /* 0x7e8000001200780b */ /* 0x000fe20003f64200 */
[----:B------:R-:W-:Y:S01]  /*8330*/  FMUL R20, R75, 0.25 ;  /* 0x3e8000004b147820 */ /* 0x000fe20000400000 */
[----:B------:R-:W-:Y:S01]  /*8340*/  FSETP.GT.AND P2, PT, |R17|, 8.50705917302346158658e+37, PT ;  /* 0x7e8000001100780b */ /* 0x000fe20003f44200 */
[----:B------:R-:W1:Y:S01]  /*8350*/  S2R R0, SR_TID.X ;  /* 0x0000000000007919 */ /* 0x000e620000002100 */
[----:B------:R-:W-:Y:S01]  /*8360*/  FSETP.GT.AND P0, PT, |R16|, 8.50705917302346158658e+37, PT ;  /* 0x7e8000001000780b */ /* 0x000fe20003f04200 */
[----:B------:R-:W-:Y:S01]  /*8370*/  FMUL R19, R62, 0.25 ;  /* 0x3e8000003e137820 */ /* 0x000fe20000400000 */
[----:B------:R-:W-:Y:S01]  /*8380*/  FSEL R75, R20, R75, P3 ;  /* 0x0000004b144b7208 */ /* 0x000fe20001800000 */
[----:B------:R-:W-:Y:S01]  /*8390*/  FMUL R20, R63, 0.25 ;  /* 0x3e8000003f147820 */ /* 0x000fe20000400000 */
[----:B------:R-:W-:Y:S01]  /*83a0*/  FMUL R22, R71, 0.25 ;  /* 0x3e80000047167820 */ /* 0x000fe20000400000 */
[----:B------:R-:W-:Y:S01]  /*83b0*/  FMUL R14, R83, 0.25 ;  /* 0x3e800000530e7820 */ /* 0x000fe20000400000 */
[----:B------:R-:W-:Y:S01]  /*83c0*/  FSEL R62, R19, R62, P3 ;  /* 0x0000003e133e7208 */ /* 0x000fe20001800000 */
        /* <DEDUP_REMOVED lines=20> */
[C---:B0-----:R-:W-:Y:S01]  /*8510*/  IMAD.SHL.U32 R2, R4.reuse, 0x10, RZ ;  /* 0x0000001004027824 */ /* 0x041fe200078e00ff */
[C---:B------:R-:W-:Y:S01]  /*8520*/  LOP3.LUT R7, R4.reuse, 0x60, RZ, 0xc0, !PT ;  /* 0x0000006004077812 */ /* 0x040fe200078ec0ff */
[----:B------:R-:W-:-:S02]  /*8530*/  IMAD.SHL.U32 R3, R4, 0x40, RZ ;  /* 0x0000004004037824 */ /* 0x000fc400078e00ff */
[----:B------:R-:W-:Y:S01]  /*8540*/  FMUL R20, R27, 0.25 ;  /* 0x3e8000001b147820 */ /* 0x000fe20000400000 */
[----:B-1----:R-:W-:Y:S01]  /*8550*/  IMAD.SHL.U32 R5, R0, 0x8, RZ ;  /* 0x0000000800057824 */ /* 0x002fe200078e00ff */
[----:B------:R-:W-:Y:S01]  /*8560*/  LOP3.LUT R2, R2, 0xf0, RZ, 0xc0, !PT ;  /* 0x000000f002027812 */ /* 0x000fe200078ec0ff */
[----:B------:R-:W-:Y:S01]  /*8570*/  IMAD.SHL.U32 R6, R0, 0x4, RZ ;  /* 0x0000000400067824 */ /* 0x000fe200078e00ff */
[----:B------:R-:W-:Y:S01]  /*8580*/  LOP3.LUT R3, R3, 0x400, RZ, 0xc0, !PT ;  /* 0x0000040003037812 */ /* 0x000fe200078ec0ff */
[----:B------:R-:W-:Y:S01]  /*8590*/  FMUL R21, R16, 8388608 ;  /* 0x4b00000010157820 */ /* 0x000fe20000400000 */
[----:B------:R-:W-:Y:S01]  /*85a0*/  LOP3.LUT R5, R5, 0x38, RZ, 0xc0, !PT ;  /* 0x0000003805057812 */ /* 0x000fe200078ec0ff */
[----:B------:R-:W-:Y:S01]  /*85b0*/  FMUL R8, R87, 0.25 ;  /* 0x3e80000057087820 */ /* 0x000fe20000400000 */
[----:B------:R-:W-:Y:S01]  /*85c0*/  LOP3.LUT R6, R6, 0x1c0, RZ, 0xc0, !PT ;  /* 0x000001c006067812 */ /* 0x000fe200078ec0ff */
[----:B------:R-:W-:Y:S01]  /*85d0*/  FMUL R13, R86, 0.25 ;  /* 0x3e800000560d7820 */ /* 0x000fe20000400000 */
[----:B------:R-:W-:Y:S01]  /*85e0*/  IADD3 R2, R3, UR4, R2 ;  /* 0x0000000403027c10 */ /* 0x000fe2000fffe002 */
[----:B------:R-:W-:Y:S01]  /*85f0*/  FMUL R157, R88, 0.25 ;  /* 0x3e800000589d7820 */ /* 0x000fe20000400000 */
[----:B------:R-:W-:Y:S01]  /*8600*/  IADD3 R6, R6, UR4, R5 ;  /* 0x0000000406067c10 */ /* 0x000fe2000fffe005 */
[----:B------:R-:W-:Y:S01]  /*8610*/  FMUL R5, R82, 0.25 ;  /* 0x3e80000052057820 */ /* 0x000fe20000400000 */
[----:B------:R-:W-:Y:S01]  /*8620*/  SHF.R.U32.HI R3, RZ, 0x1, R0 ;  /* 0x00000001ff037819 */ /* 0x000fe20000011600 */
[----:B------:R-:W-:Y:S01]  /*8630*/  BAR.SYNC.DEFER_BLOCKING 0x0 ;  /* 0x0000000000007b1d */ /* 0x000fe20000010000 */
[----:B------:R-:W-:Y:S01]  /*8640*/  LEA R2, R7, R2, 0x3 ;  /* 0x0000000207027211 */ /* 0x000fe200078e18ff */
[----:B------:R-:W-:Y:S01]  /*8650*/  FMUL R7, R74, 0.25 ;  /* 0x3e8000004a077820 */ /* 0x000fe20000400000 */
[----:B------:R-:W-:Y:S01]  /*8660*/  LOP3.LUT R3, R3, 0x4, RZ, 0xc0, !PT ;  /* 0x0000000403037812 */ /* 0x000fe200078ec0ff */
[----:B------:R-:W-:Y:S01]  /*8670*/  IMAD.SHL.U32 R0, R0, 0x2, RZ ;  /* 0x0000000200007824 */ /* 0x000fe200078e00ff */
[----:B------:R-:W-:Y:S01]  /*8680*/  FSEL R82, R5, R82, P3 ;  /* 0x0000005205527208 */ /* 0x000fe20001800000 */
[----:B------:R-:W-:Y:S01]  /*8690*/  FMUL R5, R78, 0.25 ;  /* 0x3e8000004e057820 */ /* 0x000fe20000400000 */
[----:B------:R-:W-:Y:S01]  /*86a0*/  FSEL R74, R7, R74, P3 ;  /* 0x0000004a074a7208 */ /* 0x000fe20001800000 */
[----:B------:R-:W-:-:S02]  /*86b0*/  IMAD.IADD R3, R3, 0x1, R6 ;  /* 0x0000000103037824 */ /* 0x000fc400078e0206 */
        /* <DEDUP_REMOVED lines=119> */
[----:B------:R-:W-:Y:S01]  /*8e30*/  IMAD.MOV.U32 R5, RZ, RZ, R15 ;  /* 0x000000ffff057224 */ /* 0x000fe200078e000f */
[----:B------:R-:W-:Y:S01]  /*8e40*/  FSEL R127, R20, R127, P0 ;  /* 0x0000007f147f7208 */ /* 0x000fe20000000000 */
[----:B------:R-:W-:Y:S01]  /*8e50*/  FMUL R20, R119, 0.25 ;  /* 0x3e80000077147820 */ /* 0x000fe20000400000 */
[----:B------:R-:W-:Y:S01]  /*8e60*/  FSEL R110, R7, R110, P0 ;  /* 0x0000006e076e7208 */ /* 0x000fe20000000000 */
[----:B------:R-:W-:Y:S01]  /*8e70*/  FMUL R7, R98, 0.25 ;  /* 0x3e80000062077820 */ /* 0x000fe20000400000 */
[----:B------:R-:W-:Y:S01]  /*8e80*/  FSEL R103, R6, R103, P0 ;  /* 0x0000006706677208 */ /* 0x000fe20000000000 */
[----:B------:R-:W-:Y:S01]  /*8e90*/  FMUL R6, R149, 0.25 ;  /* 0x3e80000095067820 */ /* 0x000fe20000400000 */
[----:B------:R-:W-:Y:S01]  /*8ea0*/  FSETP.GT.AND P1, PT, |R5|, 8.50705917302346158658e+37, PT ;  /* 0x7e8000000500780b */ /* 0x000fe20003f24200 */
        /* <DEDUP_REMOVED lines=72> */
[C---:B------:R-:W-:Y:S01]  /*9330*/  FMUL R6, R5.reuse, 8388608 ;  /* 0x4b00000005067820 */ /* 0x040fe20000400000 */
[----:B------:R-:W-:Y:S01]  /*9340*/  FSETP.GEU.AND P4, PT, R5, 1.175494350822287508e-38, PT ;  /* 0x008000000500780b */ /* 0x000fe20003f8e000 */
[----:B------:R-:W0:Y:S01]  /*9350*/  S2R R184, SR_CTAID.X ;  /* 0x0000000000b87919 */ /* 0x000e220000002500 */
[----:B------:R-:W-:Y:S01]  /*9360*/  FSEL R120, R19, R120, P1 ;  /* 0x0000007813787208 */ /* 0x000fe20000800000 */
[----:B------:R-:W-:Y:S01]  /*9370*/  FMUL R19, R100, 0.25 ;  /* 0x3e80000064137820 */ /* 0x000fe20000400000 */
[----:B------:R-:W-:Y:S01]  /*9380*/  FSEL R95, R22, R95, P0 ;  /* 0x0000005f165f7208 */ /* 0x000fe20000000000 */
[----:B------:R-:W-:Y:S01]  /*9390*/  FMUL R22, R129, 0.25 ;  /* 0x3e80000081167820 */ /* 0x000fe20000400000 */
[----:B------:R-:W-:Y:S01]  /*93a0*/  FSEL R113, R20, R113, P1 ;  /* 0x0000007114717208 */ /* 0x000fe20000800000 */
[----:B------:R-:W-:Y:S01]  /*93b0*/  FMUL R20, R101, 0.25 ;  /* 0x3e80000065147820 */ /* 0x000fe20000400000 */
[----:B------:R-:W-:Y:S01]  /*93c0*/  FSEL R104, R15, R104, P1 ;  /* 0x000000680f687208 */ /* 0x000fe20000800000 */
[----:B------:R-:W1:Y:S01]  /*93d0*/  S2R R185, SR_TID.X ;  /* 0x0000000000b97919 */ /* 0x000e620000002100 */
[----:B------:R-:W-:Y:S01]  /*93e0*/  FSEL R96, R7, R96, P1 ;  /* 0x0000006007607208 */ /* 0x000fe20000800000 */
[----:B------:R-:W-:Y:S01]  /*93f0*/  FMUL R7, R18, 8388608 ;  /* 0x4b00000012077820 */ /* 0x000fe20000400000 */
[----:B------:R-:W-:Y:S01]  /*9400*/  FSEL R6, R6, R5, !P4 ;  /* 0x0000000506067208 */ /* 0x000fe20006000000 */
[----:B------:R-:W-:Y:S01]  /*9410*/  ULDC.64 UR8, c[0x0][0x270] ;  /* 0x00009c0000087ab9 */ /* 0x000fe20000000a00 */
[----:B------:R-:W-:Y:S01]  /*9420*/  FSEL R15, RZ, -23, P4 ;  /* 0xc1b80000ff0f7808 */ /* 0x000fe20002000000 */
[----:B------:R-:W2:Y:S01]  /*9430*/  S2UR UR10, SR_CTAID.Y ;  /* 0x00000000000a79c3 */ /* 0x000ea20000002600 */
[----:B------:R-:W-:Y:S01]  /*9440*/  FSETP.GEU.AND P4, PT, R18, 1.175494350822287508e-38, PT ;  /* 0x008000001200780b */ /* 0x000fe20003f8e000 */
[----:B------:R-:W-:Y:S01]  /*9450*/  VIADD R153, R6, 0xc0cafb0d ;  /* 0xc0cafb0d06997836 */ /* 0x000fe20000000000 */
[----:B------:R-:W-:Y:S01]  /*9460*/  FSEL R100, R19, R100, P1 ;  /* 0x0000006413647208 */ /* 0x000fe20000800000 */
[----:B------:R-:W-:Y:S01]  /*9470*/  FMUL R19, R92, 0.25 ;  /* 0x3e8000005c137820 */ /* 0x000fe20000400000 */
[----:B------:R-:W-:-:S02]  /*9480*/  FSETP.GEU.AND P6, PT, R16, 1.175494350822287508e-38, PT ;  /* 0x008000001000780b */ /* 0x000fc40003fce000 */
[----:B------:R-:W-:Y:S01]  /*9490*/  FSEL R129, R22, R129, P1 ;  /* 0x0000008116817208 */ /* 0x000fe20000800000 */
[----:B------:R-:W-:Y:S01]  /*94a0*/  FMUL R22, R109, 0.25 ;  /* 0x3e8000006d167820 */ /* 0x000fe20000400000 */
[----:B------:R-:W-:Y:S01]  /*94b0*/  FSEL R101, R20, R101, P1 ;  /* 0x0000006514657208 */ /* 0x000fe20000800000 */
[----:B------:R-:W-:Y:S01]  /*94c0*/  FMUL R20, R93, 0.25 ;  /* 0x3e8000005d147820 */ /* 0x000fe20000400000 */
[----:B------:R-:W-:Y:S02]  /*94d0*/  FSEL R7, R7, R18, !P4 ;  /* 0x0000001207077208 */ /* 0x000fe40006000000 */
[----:B------:R-:W-:Y:S02]  /*94e0*/  FSEL R14, R14, R83, P3 ;  /* 0x000000530e0e7208 */ /* 0x000fe40001800000 */
[----:B------:R-:W-:Y:S02]  /*94f0*/  FSEL R21, R21, R16, !P6 ;  /* 0x0000001015157208 */ /* 0x000fe40007000000 */
[----:B------:R-:W-:Y:S01]  /*9500*/  FSEL R83, RZ, -23, P6 ;  /* 0xc1b80000ff537808 */ /* 0x000fe20003000000 */
[----:B0-----:R-:W-:Y:S01]  /*9510*/  IMAD.SHL.U32 R184, R184, 0x80, RZ ;  /* 0x00000080b8b87824 */ /* 0x001fe200078e00ff */
[C---:B------:R-:W-:Y:S01]  /*9520*/  FSETP.GEU.AND P6, PT, |R18|.reuse, 1.175494350822287508e-38, PT ;  /* 0x008000001200780b */ /* 0x040fe20003fce200 */
[----:B------:R-:W-:Y:S01]  /*9530*/  @P3 FMUL R18, R18, 0.25 ;  /* 0x3e80000012123820 */ /* 0x000fe20000400000 */
[----:B------:R-:W-:-:S02]  /*9540*/  FSEL R155, RZ, -23, P4 ;  /* 0xc1b80000ff9b7808 */ /* 0x000fc40002000000 */
[----:B------:R-:W-:Y:S01]  /*9550*/  FSEL R8, R8, R87, P3 ;  /* 0x0000005708087208 */ /* 0x000fe20001800000 */
[----:B--2---:R-:W-:Y:S01]  /*9560*/  UIMAD UR8, UR10, UR8, URZ ;  /* 0x000000080a0872a4 */ /* 0x004fe2000f8e023f */
[----:B------:R-:W-:Y:S01]  /*9570*/  FSEL R13, R13, R86, P3 ;  /* 0x000000560d0d7208 */ /* 0x000fe20001800000 */
[----:B------:R-:W-:Y:S01]  /*9580*/  VIADD R86, R21, 0xc0cafb0d ;  /* 0xc0cafb0d15567836 */ /* 0x000fe20000000000 */
[----:B------:R-:W-:Y:S01]  /*9590*/  FSEL R19, R19, R92, P1 ;  /* 0x0000005c13137208 */ /* 0x000fe20000800000 */
[----:B------:R-:W-:Y:S01]  /*95a0*/  VIADD R92, R7, 0xc0cafb0d ;  /* 0xc0cafb0d075c7836 */ /* 0x000fe20000000000 */
[----:B------:R-:W-:Y:S02]  /*95b0*/  FSETP.GEU.AND P4, PT, |R17|, 1.175494350822287508e-38, PT ;  /* 0x008000001100780b */ /* 0x000fe40003f8e200 */
[C---:B------:R-:W-:Y:S01]  /*95c0*/  FSETP.GEU.AND P3, PT, |R16|.reuse, 1.175494350822287508e-38, PT ;  /* 0x008000001000780b */ /* 0x040fe20003f6e200 */
[----:B------:R-:W-:Y:S01]  /*95d0*/  @P0 FMUL R16, R16, 0.25 ;  /* 0x3e80000010100820 */ /* 0x000fe20000400000 */
[----:B------:R-:W-:Y:S01]  /*95e0*/  FSEL R109, R22, R109, P1 ;  /* 0x0000006d166d7208 */ /* 0x000fe20000800000 */
[----:B------:R-:W-:Y:S01]  /*95f0*/  FMUL R22, R89, 0.25 ;  /* 0x3e80000059167820 */ /* 0x000fe20000400000 */
[----:B------:R-:W-:Y:S01]  /*9600*/  FSEL R93, R20, R93, P1 ;  /* 0x0000005d145d7208 */ /* 0x000fe20000800000 */
[C---:B------:R-:W-:Y:S01]  /*9610*/  FMUL R20, R17.reuse, 8388608 ;  /* 0x4b00000011147820 */ /* 0x040fe20000400000 */
[----:B------:R-:W-:Y:S01]  /*9620*/  FSETP.GEU.AND P5, PT, R17, 1.175494350822287508e-38, PT ;  /* 0x008000001100780b */ /* 0x000fe20003fae000 */
[----:B------:R-:W-:Y:S01]  /*9630*/  @!P6 FMUL R18, R18, 16777216 ;  /* 0x4b8000001212e820 */ /* 0x000fe20000400000 */
[----:B------:R-:W-:Y:S01]  /*9640*/  LOP3.LUT R153, R153, 0xff800000, RZ, 0xc0, !PT ;  /* 0xff80000099997812 */ /* 0x000fe200078ec0ff */
[----:B------:R-:W-:Y:S01]  /*9650*/  @!P6 FMUL R82, R82, 16777216 ;  /* 0x4b8000005252e820 */ /* 0x000fe20000400000 */
[----:B------:R-:W-:Y:S01]  /*9660*/  LOP3.LUT R92, R92, 0xff800000, RZ, 0xc0, !PT ;  /* 0xff8000005c5c7812 */ /* 0x000fe200078ec0ff */
[----:B------:R-:W-:Y:S01]  /*9670*/  @!P6 FMUL R8, R8, 16777216 ;  /* 0x4b8000000808e820 */ /* 0x000fe20000400000 */
[----:B------:R-:W-:Y:S01]  /*9680*/  FSEL R89, R22, R89, P1 ;  /* 0x0000005916597208 */ /* 0x000fe20000800000 */
[----:B------:R-:W-:Y:S01]  /*9690*/  @!P3 FMUL R16, R16, 16777216 ;  /* 0x4b8000001010b820 */ /* 0x000fe20000400000 */
[----:B------:R-:W-:Y:S01]  /*96a0*/  FSEL R20, R20, R17, !P5 ;  /* 0x0000001114147208 */ /* 0x000fe20006800000 */
[----:B------:R-:W-:Y:S01]  /*96b0*/  @P2 FMUL R17, R17, 0.25 ;  /* 0x3e80000011112820 */ /* 0x000fe20000400000 */
[----:B------:R-:W-:Y:S01]  /*96c0*/  I2FP.F32.S32 R22, R153 ;  /* 0x0000009900167245 */ /* 0x000fe20000201400 */
[----:B------:R-:W-:Y:S01]  /*96d0*/  @!P6 FMUL R13, R13, 16777216 ;  /* 0x4b8000000d0de820 */ /* 0x000fe20000400000 */
[----:B------:R-:W-:Y:S01]  /*96e0*/  I2FP.F32.S32 R158, R92 ;  /* 0x0000005c009e7245 */ /* 0x000fe20000201400 */
[----:B------:R-:W-:Y:S01]  /*96f0*/  @!P4 FMUL R17, R17, 16777216 ;  /* 0x4b8000001111c820 */ /* 0x000fe20000400000 */
[----:B------:R-:W-:Y:S01]  /*9700*/  FSEL R152, R157, R88, P1 ;  /* 0x000000589d987208 */ /* 0x000fe20000800000 */
[----:B------:R-:W-:Y:S01]  /*9710*/  FFMA.FTZ R88, R22, 1.1920928955078125e-07, R15 ;  /* 0x3400000016587823 */ /* 0x000fe2000001000f */
[----:B------:R-:W-:Y:S01]  /*9720*/  MUFU.RCP R16, R16 ;  /* 0x0000001000107308 */ /* 0x000fe20000001000 */
[----:B------:R-:W-:Y:S01]  /*9730*/  FFMA.FTZ R22, R158, 1.1920928955078125e-07, R155 ;  /* 0x340000009e167823 */ /* 0x000fe2000001009b */
[----:B------:R-:W-:Y:S01]  /*9740*/  FSETP.GEU.AND P2, PT, |R5|, 1.175494350822287508e-38, PT ;  /* 0x008000000500780b */ /* 0x000fe20003f4e200 */
[----:B------:R-:W-:Y:S01]  /*9750*/  @!P6 FMUL R14, R14, 16777216 ;  /* 0x4b8000000e0ee820 */ /* 0x000fe20000400000 */
[----:B------:R-:W-:Y:S01]  /*9760*/  @!P6 FMUL R79, R79, 16777216 ;  /* 0x4b8000004f4fe820 */ /* 0x000fe20000400000 */
[----:B------:R-:W-:Y:S01]  /*9770*/  @!P6 FMUL R78, R78, 16777216 ;  /* 0x4b8000004e4ee820 */ /* 0x000fe20000400000 */
[----:B------:R-:W-:Y:S01]  /*9780*/  @!P6 FMUL R75, R75, 16777216 ;  /* 0x4b8000004b4be820 */ /* 0x000fe20000400000 */
[----:B------:R-:W-:Y:S01]  /*9790*/  @!P6 FMUL R74, R74, 16777216 ;  /* 0x4b8000004a4ae820 */ /* 0x000fe20000400000 */
[----:B------:R-:W0:Y:S01]  /*97a0*/  MUFU.RCP R155, R18 ;  /* 0x00000012009b7308 */ /* 0x000e220000001000 */
[----:B------:R-:W-:Y:S01]  /*97b0*/  @!P6 FMUL R71, R71, 16777216 ;  /* 0x4b8000004747e820 */ /* 0x000fe20000400000 */
[----:B------:R-:W-:Y:S01]  /*97c0*/  @!P6 FMUL R70, R70, 16777216 ;  /* 0x4b8000004646e820 */ /* 0x000fe20000400000 */
[----:B------:R-:W-:Y:S01]  /*97d0*/  @!P6 FMUL R67, R67, 16777216 ;  /* 0x4b8000004343e820 */ /* 0x000fe20000400000 */
[----:B------:R-:W-:Y:S01]  /*97e0*/  @!P6 FMUL R66, R66, 16777216 ;  /* 0x4b8000004242e820 */ /* 0x000fe20000400000 */
[----:B------:R-:W-:Y:S01]  /*97f0*/  @!P6 FMUL R63, R63, 16777216 ;  /* 0x4b8000003f3fe820 */ /* 0x000fe20000400000 */
[----:B------:R-:W-:Y:S01]  /*9800*/  @!P6 FMUL R62, R62, 16777216 ;  /* 0x4b8000003e3ee820 */ /* 0x000fe20000400000 */
[----:B------:R-:W-:Y:S01]  /*9810*/  @!P6 FMUL R59, R59, 16777216 ;  /* 0x4b8000003b3be820 */ /* 0x000fe20000400000 */
[----:B------:R-:W2:Y:S01]  /*9820*/  MUFU.RCP R17, R17 ;  /* 0x0000001100117308 */ /* 0x000ea20000001000 */
[----:B------:R-:W-:Y:S01]  /*9830*/  @!P6 FMUL R58, R58, 16777216 ;  /* 0x4b8000003a3ae820 */ /* 0x000fe20000400000 */
        /* <DEDUP_REMOVED lines=15> */
[----:B------:R-:W-:Y:S01]  /*9930*/  @P1 FMUL R5, R5, 0.25 ;  /* 0x3e80000005051820 */ /* 0x000fe20000400000 */
        /* <DEDUP_REMOVED lines=33> */
[----:B0-----:R-:W-:Y:S01]  /*9b50*/  FMUL R15, R155, R82 ;  /* 0x000000529b0f7220 */ /* 0x001fe20000400000 */
        /* <DEDUP_REMOVED lines=32> */
[C---:B------:R-:W-:Y:S01]  /*9d60*/  FMUL R8, R155.reuse, R8 ;  /* 0x000000089b087220 */ /* 0x040fe20000400000 */
        /* <DEDUP_REMOVED lines=28> */
[----:B------:R-:W-:Y:S01]  /*9f30*/  FMUL R82, R155, R27 ;  /* 0x0000001b9b527220 */ /* 0x000fe20000400000 */
[----:B------:R-:W-:Y:S01]  /*9f40*/  @!P2 FMUL R5, R5, 16777216 ;  /* 0x4b8000000505a820 */ /* 0x000fe20000400000 */
[----:B------:R-:W-:Y:S01]  /*9f50*/  FMUL R155, R155, R26 ;  /* 0x0000001a9b9b7220 */ /* 0x000fe20000400000 */
[C---:B--2---:R-:W-:Y:S01]  /*9f60*/  FMUL R85, R17.reuse, R85 ;  /* 0x0000005511557220 */ /* 0x044fe20000400000 */
        /* <DEDUP_REMOVED lines=63> */
[----:B------:R-:W-:Y:S01]  /*a360*/  IADD3 R87, R20, -0x3f3504f3, RZ ;  /* 0xc0cafb0d14577810 */ /* 0x000fe20007ffe0ff */
[----:B------:R-:W0:Y:S01]  /*a370*/  MUFU.RCP R16, R5 ;  /* 0x0000000500107308 */ /* 0x000e220000001000 */
[----:B------:R-:W-:Y:S01]  /*a380*/  LOP3.LUT R86, R86, 0xff800000, RZ, 0xc0, !PT ;  /* 0xff80000056567812 */ /* 0x000fe200078ec0ff */
[----:B------:R-:W-:Y:S01]  /*a390*/  IMAD.IADD R153, R6, 0x1, -R153 ;  /* 0x0000000106997824 */ /* 0x000fe200078e0a99 */
[----:B------:R-:W-:Y:S01]  /*a3a0*/  LOP3.LUT R87, R87, 0xff800000, RZ, 0xc0, !PT ;  /* 0xff80000057577812 */ /* 0x000fe200078ec0ff */
[----:B------:R-:W-:Y:S01]  /*a3b0*/  IMAD.MOV.U32 R91, RZ, RZ, 0x3dc6b27f ;  /* 0x3dc6b27fff5b7424 */ /* 0x000fe200078e00ff */
[----:B------:R-:W-:Y:S01]  /*a3c0*/  I2FP.F32.S32 R154, R86 ;  /* 0x00000056009a7245 */ /* 0x000fe20000201400 */
[----:B------:R-:W-:Y:S01]  /*a3d0*/  IMAD.IADD R86, R21, 0x1, -R86 ;  /* 0x0000000115567824 */ /* 0x000fe200078e0a56 */
[-C--:B------:R-:W-:Y:S01]  /*a3e0*/  I2FP.F32.S32 R156, R87.reuse ;  /* 0x00000057009c7245 */ /* 0x080fe20000201400 */
[----:B------:R-:W-:Y:S01]  /*a3f0*/  @!P2 FMUL R89, R89, 16777216 ;  /* 0x4b8000005959a820 */ /* 0x000fe20000400000 */
[----:B------:R-:W-:Y:S01]  /*a400*/  IADD3 R87, R20, -R87, RZ ;  /* 0x8000005714577210 */ /* 0x000fe20007ffe0ff */
[----:B------:R-:W-:Y:S01]  /*a410*/  @!P2 FMUL R152, R152, 16777216 ;  /* 0x4b8000009898a820 */ /* 0x000fe20000400000 */
[----:B------:R-:W-:Y:S01]  /*a420*/  FADD R153, R153, -1 ;  /* 0xbf80000099997421 */ /* 0x000fe20000000000 */
[----:B------:R-:W-:Y:S01]  /*a430*/  FADD R86, R86, -1 ;  /* 0xbf80000056567421 */ /* 0x000fe20000000000 */
[----:B------:R-:W-:-:S02]  /*a440*/  IMAD.IADD R92, R7, 0x1, -R92 ;  /* 0x00000001075c7824 */ /* 0x000fc400078e0a5c */
[----:B------:R-:W-:Y:S01]  /*a450*/  FADD R87, R87, -1 ;  /* 0xbf80000057577421 */ /* 0x000fe20000000000 */
        /* <DEDUP_REMOVED lines=30> */
[C---:B0-----:R-:W-:Y:S01]  /*a640*/  FMUL R89, R16.reuse, R89 ;  /* 0x0000005910597220 */ /* 0x041fe20000400000 */
[----:B------:R-:W-:Y:S01]  /*a650*/  FMUL R152, R16, R152 ;  /* 0x0000009810987220 */ /* 0x000fe20000400000 */
[-C--:B------:R-:W-:Y:S01]  /*a660*/  FFMA.FTZ R24, R153, R91.reuse, -0.16845393180847167969 ;  /* 0xbe2c7f3099187423 */ /* 0x080fe2000001005b */
[-C--:B------:R-:W-:Y:S01]  /*a670*/  FFMA.FTZ R5, R86, R91.reuse, -0.16845393180847167969 ;  /* 0xbe2c7f3056057423 */ /* 0x080fe2000001005b */
[----:B------:R-:W-:Y:S01]  /*a680*/  F2FP.BF16.F32.PACK_AB R17, R17, R32 ;  /* 0x000000201111723e */ /* 0x000fe200000010ff */
[----:B------:R-:W-:Y:S01]  /*a690*/  FADD R92, R92, -1 ;  /* 0xbf8000005c5c7421 */ /* 0x000fe20000000000 */
[----:B------:R-:W-:Y:S01]  /*a6a0*/  FFMA.FTZ R32, R87, R91, -0.16845393180847167969 ;  /* 0xbe2c7f3057207423 */ /* 0x000fe2000001005b */
        /* <DEDUP_REMOVED lines=30> */
[----:B------:R-:W-:Y:S01]  /*a890*/  FFMA.FTZ R24, R153, R24, 0.1716887056827545166 ;  /* 0x3e2fcf2a99187423 */ /* 0x000fe20000010018 */
[----:B------:R-:W-:Y:S01]  /*a8a0*/  FFMA.FTZ R5, R86, R5, 0.1716887056827545166 ;  /* 0x3e2fcf2a56057423 */ /* 0x000fe20000010005 */
[----:B------:R-:W-:Y:S01]  /*a8b0*/  F2FP.BF16.F32.PACK_AB R16, R89, R152 ;  /* 0x000000985910723e */ /* 0x000fe200000010ff */
[----:B------:R-:W-:Y:S01]  /*a8c0*/  FFMA.FTZ R89, R92, R91, -0.16845393180847167969 ;  /* 0xbe2c7f305c597423 */ /* 0x000fe2000001005b */
[----:B------:R-:W-:Y:S01]  /*a8d0*/  FFMA.FTZ R32, R87, R32, 0.1716887056827545166 ;  /* 0x3e2fcf2a57207423 */ /* 0x000fe20000010020 */
[----:B------:R-:W-:Y:S01]  /*a8e0*/  FFMA.FTZ R24, R153, R24, -0.17900948226451873779 ;  /* 0xbe374e4399187423 */ /* 0x000fe20000010018 */
[----:B------:R-:W-:Y:S01]  /*a8f0*/  FFMA.FTZ R5, R86, R5, -0.17900948226451873779 ;  /* 0xbe374e4356057423 */ /* 0x000fe20000010005 */
[----:B------:R-:W-:Y:S01]  /*a900*/  FFMA.FTZ R89, R92, R89, 0.1716887056827545166 ;  /* 0x3e2fcf2a5c597423 */ /* 0x000fe20000010059 */
[----:B------:R-:W-:Y:S01]  /*a910*/  FFMA.FTZ R32, R87, R32, -0.17900948226451873779 ;  /* 0xbe374e4357207423 */ /* 0x000fe20000010020 */
[----:B------:R-:W-:Y:S01]  /*a920*/  FFMA.FTZ R24, R153, R24, 0.20512372255325317383 ;  /* 0x3e520bf499187423 */ /* 0x000fe20000010018 */
[----:B------:R-:W-:Y:S01]  /*a930*/  FFMA.FTZ R5, R86, R5, 0.20512372255325317383 ;  /* 0x3e520bf456057423 */ /* 0x000fe20000010005 */
[----:B------:R-:W-:Y:S01]  /*a940*/  FFMA.FTZ R89, R92, R89, -0.17900948226451873779 ;  /* 0xbe374e435c597423 */ /* 0x000fe20000010059 */
[----:B------:R-:W-:Y:S01]  /*a950*/  FFMA.FTZ R32, R87, R32, 0.20512372255325317383 ;  /* 0x3e520bf457207423 */ /* 0x000fe20000010020 */
[----:B------:R-:W-:Y:S01]  /*a960*/  FFMA.FTZ R24, R153, R24, -0.24046532809734344482 ;  /* 0xbe763c8b99187423 */ /* 0x000fe20000010018 */
[----:B------:R-:W-:Y:S01]  /*a970*/  FFMA.FTZ R5, R86, R5, -0.24046532809734344482 ;  /* 0xbe763c8b56057423 */ /* 0x000fe20000010005 */
[----:B------:R-:W-:Y:S01]  /*a980*/  FFMA.FTZ R89, R92, R89, 0.20512372255325317383 ;  /* 0x3e520bf45c597423 */ /* 0x000fe20000010059 */
[----:B------:R-:W-:Y:S01]  /*a990*/  FFMA.FTZ R32, R87, R32, -0.24046532809734344482 ;  /* 0xbe763c8b57207423 */ /* 0x000fe20000010020 */
[----:B------:R-:W-:Y:S01]  /*a9a0*/  FFMA.FTZ R24, R153, R24, 0.28857114911079406738 ;  /* 0x3e93bf9999187423 */ /* 0x000fe20000010018 */
[----:B------:R-:W-:Y:S01]  /*a9b0*/  FFMA.FTZ R5, R86, R5, 0.28857114911079406738 ;  /* 0x3e93bf9956057423 */ /* 0x000fe20000010005 */
[----:B------:R-:W-:Y:S01]  /*a9c0*/  FFMA.FTZ R89, R92, R89, -0.24046532809734344482 ;  /* 0xbe763c8b5c597423 */ /* 0x000fe20000010059 */
[----:B------:R-:W-:Y:S01]  /*a9d0*/  FFMA.FTZ R32, R87, R32, 0.28857114911079406738 ;  /* 0x3e93bf9957207423 */ /* 0x000fe20000010020 */
[----:B------:R-:W-:Y:S01]  /*a9e0*/  FFMA.FTZ R24, R153, R24, -0.36067417263984680176 ;  /* 0xbeb8aa4999187423 */ /* 0x000fe20000010018 */
[----:B------:R-:W-:Y:S01]  /*a9f0*/  FFMA.FTZ R5, R86, R5, -0.36067417263984680176 ;  /* 0xbeb8aa4956057423 */ /* 0x000fe20000010005 */
[----:B------:R-:W-:Y:S01]  /*aa00*/  F2FP.BF16.F32.PACK_AB R18, R18, R157 ;  /* 0x0000009d1212723e */ /* 0x000fe200000010ff */
[----:B------:R-:W-:Y:S01]  /*aa10*/  FFMA.FTZ R89, R92, R89, 0.28857114911079406738 ;  /* 0x3e93bf995c597423 */ /* 0x000fe20000010059 */
[----:B------:R-:W-:Y:S01]  /*aa20*/  F2FP.BF16.F32.PACK_AB R19, R82, R155 ;  /* 0x0000009b5213723e */ /* 0x000fe200000010ff */
[----:B------:R-:W-:Y:S01]  /*aa30*/  FFMA.FTZ R32, R87, R32, -0.36067417263984680176 ;  /* 0xbeb8aa4957207423 */ /* 0x000fe20000010020 */
[----:B------:R-:W-:Y:S01]  /*aa40*/  FFMA.FTZ R24, R153, R24, 0.48089820146560668945 ;  /* 0x3ef6384a99187423 */ /* 0x000fe20000010018 */
[----:B------:R-:W-:Y:S01]  /*aa50*/  FFMA.FTZ R5, R86, R5, 0.48089820146560668945 ;  /* 0x3ef6384a56057423 */ /* 0x000fe20000010005 */
[----:B------:R-:W-:Y:S01]  /*aa60*/  FFMA.FTZ R89, R92, R89, -0.36067417263984680176 ;  /* 0xbeb8aa495c597423 */ /* 0x000fe20000010059 */
[----:B------:R-:W-:Y:S01]  /*aa70*/  FFMA.FTZ R32, R87, R32, 0.48089820146560668945 ;  /* 0x3ef6384a57207423 */ /* 0x000fe20000010020 */
[----:B------:R0:W-:Y:S01]  /*aa80*/  STSM.16.M88.4 [R2], R16 ;  /* 0x0000001002007844 */ /* 0x0001e20000000200 */
[----:B------:R-:W-:Y:S01]  /*aa90*/  FFMA.FTZ R24, R153, R24, -0.72134751081466674805 ;  /* 0xbf38aa3b99187423 */ /* 0x000fe20000010018 */
[----:B------:R-:W-:Y:S01]  /*aaa0*/  FFMA.FTZ R5, R86, R5, -0.72134751081466674805 ;  /* 0xbf38aa3b56057423 */ /* 0x000fe20000010005 */
[----:B------:R-:W-:Y:S01]  /*aab0*/  ISETP.GE.U32.AND P0, PT, R6, 0x7f800000, PT ;  /* 0x7f8000000600780c */ /* 0x000fe20003f06070 */
[----:B------:R-:W-:Y:S01]  /*aac0*/  FFMA.FTZ R89, R92, R89, 0.48089820146560668945 ;  /* 0x3ef6384a5c597423 */ /* 0x000fe20000010059 */
[----:B------:R-:W-:Y:S01]  /*aad0*/  FFMA.FTZ R32, R87, R32, -0.72134751081466674805 ;  /* 0xbf38aa3b57207423 */ /* 0x000fe20000010020 */
[----:B------:R-:W-:Y:S01]  /*aae0*/  FSEL R23, RZ, -23, P5 ;  /* 0xc1b80000ff177808 */ /* 0x000fe20002800000 */
[----:B------:R-:W-:Y:S01]  /*aaf0*/  FMUL R24, R153, R24 ;  /* 0x0000001899187220 */ /* 0x000fe20000400000 */
[----:B------:R-:W-:Y:S01]  /*ab00*/  FMUL R5, R86, R5 ;  /* 0x0000000556057220 */ /* 0x000fe20000400000 */
[----:B------:R-:W-:Y:S01]  /*ab10*/  ISETP.GE.U32.AND P5, PT, R20, 0x7f800000, PT ;  /* 0x7f8000001400780c */ /* 0x000fe20003fa6070 */
[----:B------:R-:W-:Y:S01]  /*ab20*/  FFMA.FTZ R89, R92, R89, -0.72134751081466674805 ;  /* 0xbf38aa3b5c597423 */ /* 0x000fe20000010059 */
[----:B------:R-:W-:Y:S01]  /*ab30*/  ISETP.GE.U32.AND P4, PT, R7, 0x7f800000, PT ;  /* 0x7f8000000700780c */ /* 0x000fe20003f86070 */
[----:B------:R-:W-:Y:S01]  /*ab40*/  FMUL R32, R87, R32 ;  /* 0x0000002057207220 */ /* 0x000fe20000400000 */
[----:B------:R-:W-:Y:S01]  /*ab50*/  FMUL R24, R153, R24 ;  /* 0x0000001899187220 */ /* 0x000fe20000400000 */
[----:B------:R-:W-:Y:S01]  /*ab60*/  FMUL R5, R86, R5 ;  /* 0x0000000556057220 */ /* 0x000fe20000400000 */
[----:B------:R-:W-:Y:S01]  /*ab70*/  FMUL R89, R92, R89 ;  /* 0x000000595c597220 */ /* 0x000fe20000400000 */
[----:B------:R-:W-:Y:S01]  /*ab80*/  FMUL R32, R87, R32 ;  /* 0x0000002057207220 */ /* 0x000fe20000400000 */
[----:B------:R-:W-:Y:S01]  /*ab90*/  FFMA.FTZ R153, R153, 1.4426950216293334961, R24 ;  /* 0x3fb8aa3b99997823 */ /* 0x000fe20000010018 */
[----:B------:R-:W-:Y:S01]  /*aba0*/  FFMA.FTZ R86, R86, 1.4426950216293334961, R5 ;  /* 0x3fb8aa3b56567823 */ /* 0x000fe20000010005 */
[----:B------:R-:W-:-:S02]  /*abb0*/  @P0 IMAD.MOV.U32 R5, RZ, RZ, 0x7f800000 ;  /* 0x7f800000ff050424 */ /* 0x000fc400078e00ff */
[----:B------:R-:W-:Y:S01]  /*abc0*/  FMUL R89, R92, R89 ;  /* 0x000000595c597220 */ /* 0x000fe20000400000 */
[----:B------:R-:W-:Y:S01]  /*abd0*/  FFMA.FTZ R32, R87, 1.4426950216293334961, R32 ;  /* 0x3fb8aa3b57207823 */ /* 0x000fe20000010020 */
[----:B------:R-:W-:Y:S01]  /*abe0*/  LOP3.LUT R87, R4, 0x7f, RZ, 0xc0, !PT ;  /* 0x0000007f04577812 */ /* 0x000fe200078ec0ff */
[----:B------:R-:W-:Y:S01]  /*abf0*/  FADD R88, R88, R153 ;  /* 0x0000009958587221 */ /* 0x000fe20000000000 */
[----:B------:R-:W-:Y:S01]  /*ac00*/  FFMA.FTZ R83, R154, 1.1920928955078125e-07, R83 ;  /* 0x340000009a537823 */ /* 0x000fe20000010053 */
[C---:B------:R-:W-:Y:S01]  /*ac10*/  FSETP.NEU.AND P3, PT, R6.reuse, RZ, PT ;  /* 0x000000ff0600720b */ /* 0x040fe20003f6d000 */
[----:B------:R-:W-:Y:S01]  /*ac20*/  @P0 FFMA.FTZ R88, R6, R5, +INF ;  /* 0x7f80000006580423 */ /* 0x000fe20000010005 */
[----:B------:R-:W-:Y:S01]  /*ac30*/  FFMA.FTZ R23, R156, 1.1920928955078125e-07, R23 ;  /* 0x340000009c177823 */ /* 0x000fe20000010017 */
[----:B------:R-:W-:Y:S01]  /*ac40*/  FFMA.FTZ R89, R92, 1.4426950216293334961, R89 ;  /* 0x3fb8aa3b5c597823 */ /* 0x000fe20000010059 */
[----:B------:R-:W-:Y:S01]  /*ac50*/  @P5 IMAD.MOV.U32 R5, RZ, RZ, 0x7f800000 ;  /* 0x7f800000ff055424 */ /* 0x000fe200078e00ff */
[----:B------:R-:W-:Y:S01]  /*ac60*/  @P4 MOV R6, 0x7f800000 ;  /* 0x7f80000000064802 */ /* 0x000fe20000000f00 */
[----:B------:R-:W-:Y:S01]  /*ac70*/  FADD R83, R83, R86 ;  /* 0x0000005653537221 */ /* 0x000fe20000000000 */
[----:B------:R-:W-:Y:S01]  /*ac80*/  LEA R87, R87, UR4, 0x4 ;  /* 0x0000000457577c11 */ /* 0x000fe2000f8e20ff */
[----:B------:R-:W-:Y:S01]  /*ac90*/  FADD R82, R23, R32 ;  /* 0x0000002017527221 */ /* 0x000fe20000000000 */
[----:B------:R-:W-:Y:S01]  /*aca0*/  FADD R86, R22, R89 ;  /* 0x0000005916567221 */ /* 0x000fe20000000000 */
[----:B------:R-:W-:Y:S01]  /*acb0*/  @P5 FFMA.FTZ R82, R20, R5, +INF ;  /* 0x7f80000014525423 */ /* 0x000fe20000010005 */
[C---:B------:R-:W-:Y:S01]  /*acc0*/  FSETP.NEU.AND P0, PT, R7.reuse, RZ, PT ;  /* 0x000000ff0700720b */ /* 0x040fe20003f0d000 */
[----:B------:R-:W-:Y:S01]  /*acd0*/  @P4 FFMA.FTZ R86, R7, R6, +INF ;  /* 0x7f80000007564423 */ /* 0x000fe20000010006 */
[----:B------:R-:W-:Y:S01]  /*ace0*/  BAR.SYNC.DEFER_BLOCKING 0x0 ;  /* 0x0000000000007b1d */ /* 0x000fe20000010000 */
[----:B------:R-:W-:-:S02]  /*acf0*/  ISETP.GE.U32.AND P1, PT, R21, 0x7f800000, PT ;  /* 0x7f8000001500780c */ /* 0x000fc40003f26070 */
[----:B------:R-:W-:Y:S02]  /*ad00*/  FSETP.NEU.AND P2, PT, R21, RZ, PT ;  /* 0x000000ff1500720b */ /* 0x000fe40003f4d000 */
[----:B------:R-:W-:Y:S02]  /*ad10*/  F2FP.BF16.F32.PACK_AB R22, R29, R28 ;  /* 0x0000001c1d16723e */ /* 0x000fe400000010ff */
[----:B------:R-:W-:Y:S02]  /*ad20*/  F2FP.BF16.F32.PACK_AB R23, R31, R30 ;  /* 0x0000001e1f17723e */ /* 0x000fe400000010ff */
[----:B------:R-:W-:Y:S02]  /*ad30*/  F2FP.BF16.F32.PACK_AB R26, R26, R27 ;  /* 0x0000001b1a1a723e */ /* 0x000fe400000010ff */
[----:B------:R-:W-:Y:S02]  /*ad40*/  F2FP.BF16.F32.PACK_AB R24, R97, R96 ;  /* 0x000000606118723e */ /* 0x000fe400000010ff */
[----:B------:R-:W-:Y:S01]  /*ad50*/  F2FP.BF16.F32.PACK_AB R25, R25, R98 ;  /* 0x000000621919723e */ /* 0x000fe200000010ff */
[----:B0-----:R-:W-:Y:S01]  /*ad60*/  @P1 IMAD.MOV.U32 R16, RZ, RZ, 0x7f800000 ;  /* 0x7f800000ff101424 */ /* 0x001fe200078e00ff */
[----:B------:R-:W-:-:S02]  /*ad70*/  F2FP.BF16.F32.PACK_AB R27, R35, R34 ;  /* 0x00000022231b723e */ /* 0x000fc400000010ff */
[----:B------:R-:W-:Y:S01]  /*ad80*/  F2FP.BF16.F32.PACK_AB R28, R101, R100 ;  /* 0x00000064651c723e */ /* 0x000fe200000010ff */
[----:B------:R-:W-:Y:S01]  /*ad90*/  @P1 FFMA.FTZ R83, R21, R16, +INF ;  /* 0x7f80000015531423 */ /* 0x000fe20000010010 */
[----:B------:R-:W-:Y:S01]  /*ada0*/  FSETP.NEU.AND P1, PT, R20, RZ, PT ;  /* 0x000000ff1400720b */ /* 0x000fe20003f2d000 */
[----:B------:R-:W0:Y:S01]  /*adb0*/  LDC R101, c[0x0][0x278] ;  /* 0x00009e00ff657b82 */ /* 0x000e220000000800 */
[----:B------:R-:W-:Y:S02]  /*adc0*/  F2FP.BF16.F32.PACK_AB R20, R93, R90 ;  /* 0x0000005a5d14723e */ /* 0x000fe400000010ff */
[----:B------:R-:W-:Y:S01]  /*add0*/  F2FP.BF16.F32.PACK_AB R21, R95, R94 ;  /* 0x0000005e5f15723e */ /* 0x000fe200000010ff */
[----:B------:R-:W2:Y:S01]  /*ade0*/  LDS.128 R4, [R87] ;  /* 0x0000000057047984 */ /* 0x000ea20000000c00 */
[----:B------:R-:W-:Y:S02]  /*adf0*/  F2FP.BF16.F32.PACK_AB R29, R103, R102 ;  /* 0x00000066671d723e */ /* 0x000fe400000010ff */
[----:B------:R-:W-:Y:S01]  /*ae00*/  F2FP.BF16.F32.PACK_AB R30, R37, R36 ;  /* 0x00000024251e723e */ /* 0x000fe200000010ff */
[----:B------:R-:W-:Y:S01]  /*ae10*/  BAR.SYNC.DEFER_BLOCKING 0x0 ;  /* 0x0000000000007b1d */ /* 0x000fe20000010000 */
[----:B------:R-:W-:-:S02]  /*ae20*/  F2FP.BF16.F32.PACK_AB R31, R39, R38 ;  /* 0x00000026271f723e */ /* 0x000fc400000010ff */
[----:B------:R-:W-:Y:S02]  /*ae30*/  F2FP.BF16.F32.PACK_AB R32, R105, R104 ;  /* 0x000000686920723e */ /* 0x000fe400000010ff */
[----:B------:R-:W-:Y:S02]  /*ae40*/  F2FP.BF16.F32.PACK_AB R33, R33, R106 ;  /* 0x0000006a2121723e */ /* 0x000fe400000010ff */
[----:B------:R-:W-:Y:S02]  /*ae50*/  F2FP.BF16.F32.PACK_AB R34, R41, R40 ;  /* 0x000000282922723e */ /* 0x000fe400000010ff */
[----:B------:R-:W-:Y:S02]  /*ae60*/  F2FP.BF16.F32.PACK_AB R35, R43, R42 ;  /* 0x0000002a2b23723e */ /* 0x000fe400000010ff */
[----:B------:R-:W-:Y:S02]  /*ae70*/  F2FP.BF16.F32.PACK_AB R40, R109, R108 ;  /* 0x0000006c6d28723e */ /* 0x000fe400000010ff */
[----:B------:R-:W-:-:S02]  /*ae80*/  F2FP.BF16.F32.PACK_AB R41, R111, R110 ;  /* 0x0000006e6f29723e */ /* 0x000fc400000010ff */
[----:B------:R-:W-:Y:S02]  /*ae90*/  F2FP.BF16.F32.PACK_AB R42, R45, R44 ;  /* 0x0000002c2d2a723e */ /* 0x000fe400000010ff */
[----:B------:R-:W-:Y:S02]  /*aea0*/  F2FP.BF16.F32.PACK_AB R43, R47, R46 ;  /* 0x0000002e2f2b723e */ /* 0x000fe400000010ff */
[----:B------:R-:W-:Y:S02]  /*aeb0*/  F2FP.BF16.F32.PACK_AB R36, R113, R112 ;  /* 0x000000707124723e */ /* 0x000fe400000010ff */
[----:B------:R-:W-:Y:S02]  /*aec0*/  F2FP.BF16.F32.PACK_AB R37, R115, R114 ;  /* 0x000000727325723e */ /* 0x000fe400000010ff */
[----:B------:R-:W-:Y:S01]  /*aed0*/  F2FP.BF16.F32.PACK_AB R38, R49, R48 ;  /* 0x000000303126723e */ /* 0x000fe200000010ff */
[----:B------:R-:W-:Y:S01]  /*aee0*/  STSM.16.M88.4 [R2], R20 ;  /* 0x0000001402007844 */ /* 0x000fe20000000200 */
[----:B------:R-:W-:-:S02]  /*aef0*/  F2FP.BF16.F32.PACK_AB R39, R51, R50 ;  /* 0x000000323327723e */ /* 0x000fc400000010ff */
[----:B------:R-:W-:Y:S01]  /*af00*/  F2FP.BF16.F32.PACK_AB R48, R117, R116 ;  /* 0x000000747530723e */ /* 0x000fe200000010ff */
[----:B------:R-:W-:Y:S01]  /*af10*/  BAR.SYNC.DEFER_BLOCKING 0x0 ;  /* 0x0000000000007b1d */ /* 0x000fe20000010000 */
        /* <DEDUP_REMOVED lines=9> */
[----:B------:R-:W-:Y:S02]  /*afb0*/  F2FP.BF16.F32.PACK_AB R58, R61, R60 ;  /* 0x0000003c3d3a723e */ /* 0x000fe400000010ff */
[----:B------:R-:W-:-:S02]  /*afc0*/  F2FP.BF16.F32.PACK_AB R59, R63, R62 ;  /* 0x0000003e3f3b723e */ /* 0x000fc400000010ff */
[----:B------:R-:W-:Y:S01]  /*afd0*/  F2FP.BF16.F32.PACK_AB R52, R129, R128 ;  /* 0x000000808134723e */ /* 0x000fe200000010ff */
[----:B------:R-:W3:Y:S01]  /*afe0*/  LDS.128 R16, [R87] ;  /* 0x0000000057107984 */ /* 0x000ee20000000c00 */
[----:B------:R-:W-:Y:S02]  /*aff0*/  F2FP.BF16.F32.PACK_AB R53, R131, R130 ;  /* 0x000000828335723e */ /* 0x000fe400000010ff */
[----:B------:R-:W-:Y:S01]  /*b000*/  F2FP.BF16.F32.PACK_AB R54, R65, R64 ;  /* 0x000000404136723e */ /* 0x000fe200000010ff */
[----:B------:R-:W-:Y:S01]  /*b010*/  BAR.SYNC.DEFER_BLOCKING 0x0 ;  /* 0x0000000000007b1d */ /* 0x000fe20000010000 */
[----:B------:R-:W-:Y:S02]  /*b020*/  F2FP.BF16.F32.PACK_AB R55, R67, R66 ;  /* 0x000000424337723e */ /* 0x000fe400000010ff */
[----:B------:R-:W-:Y:S02]  /*b030*/  F2FP.BF16.F32.PACK_AB R60, R133, R132 ;  /* 0x00000084853c723e */ /* 0x000fe400000010ff */
[----:B------:R-:W-:-:S02]  /*b040*/  F2FP.BF16.F32.PACK_AB R61, R135, R134 ;  /* 0x00000086873d723e */ /* 0x000fc400000010ff */
[----:B------:R-:W-:Y:S02]  /*b050*/  F2FP.BF16.F32.PACK_AB R62, R69, R68 ;  /* 0x00000044453e723e */ /* 0x000fe400000010ff */
[----:B------:R-:W-:Y:S01]  /*b060*/  F2FP.BF16.F32.PACK_AB R63, R71, R70 ;  /* 0x00000046473f723e */ /* 0x000fe200000010ff */
[----:B------:R-:W4:Y:S01]  /*b070*/  LDC.64 R68, c[0x0][0x228] ;  /* 0x00008a00ff447b82 */ /* 0x000f220000000a00 */
[----:B------:R-:W-:Y:S02]  /*b080*/  F2FP.BF16.F32.PACK_AB R136, R137, R136 ;  /* 0x000000888988723e */ /* 0x000fe400000010ff */
[----:B------:R-:W-:Y:S02]  /*b090*/  F2FP.BF16.F32.PACK_AB R137, R139, R138 ;  /* 0x0000008a8b89723e */ /* 0x000fe400000010ff */
[----:B------:R-:W-:Y:S02]  /*b0a0*/  F2FP.BF16.F32.PACK_AB R138, R73, R72 ;  /* 0x00000048498a723e */ /* 0x000fe400000010ff */
[----:B------:R-:W-:-:S02]  /*b0b0*/  F2FP.BF16.F32.PACK_AB R139, R75, R74 ;  /* 0x0000004a4b8b723e */ /* 0x000fc400000010ff */
[----:B------:R-:W-:Y:S01]  /*b0c0*/  F2FP.BF16.F32.PACK_AB R140, R141, R140 ;  /* 0x0000008c8d8c723e */ /* 0x000fe200000010ff */
[----:B------:R-:W5:Y:S01]  /*b0d0*/  LDC R75, c[0x0][0x278] ;  /* 0x00009e00ff4b7b82 */ /* 0x000f620000000800 */
[----:B------:R-:W-:Y:S02]  /*b0e0*/  F2FP.BF16.F32.PACK_AB R141, R143, R142 ;  /* 0x0000008e8f8d723e */ /* 0x000fe400000010ff */
[----:B------:R-:W-:Y:S01]  /*b0f0*/  F2FP.BF16.F32.PACK_AB R142, R77, R76 ;  /* 0x0000004c4d8e723e */ /* 0x000fe200000010ff */
[----:B------:R-:W-:Y:S01]  /*b100*/  STSM.16.M88.4 [R2], R24 ;  /* 0x0000001802007844 */ /* 0x000fe20000000200 */
[----:B------:R-:W-:Y:S02]  /*b110*/  F2FP.BF16.F32.PACK_AB R143, R79, R78 ;  /* 0x0000004e4f8f723e */ /* 0x000fe400000010ff */
[----:B-1----:R-:W-:Y:S01]  /*b120*/  LOP3.LUT R184, R184, 0x7f, R185, 0xf8, !PT ;  /* 0x0000007fb8b87812 */ /* 0x002fe200078ef8b9 */
[----:B------:R-:W-:Y:S01]  /*b130*/  BAR.SYNC.DEFER_BLOCKING 0x0 ;  /* 0x0000000000007b1d */ /* 0x000fe20000010000 */
[----:B------:R-:W-:-:S02]  /*b140*/  F2FP.BF16.F32.PACK_AB R144, R145, R144 ;  /* 0x000000909190723e */ /* 0x000fc400000010ff */
[----:B------:R-:W-:Y:S01]  /*b150*/  F2FP.BF16.F32.PACK_AB R145, R147, R146 ;  /* 0x000000929391723e */ /* 0x000fe200000010ff */
[----:B------:R-:W-:Y:S01]  /*b160*/  IMAD R64, R184, UR9, RZ ;  /* 0x00000009b8407c24 */ /* 0x000fe2000f8e02ff */
[----:B------:R-:W-:Y:S01]  /*b170*/  F2FP.BF16.F32.PACK_AB R147, R14, R15 ;  /* 0x0000000f0e93723e */ /* 0x000fe200000010ff */
[----:B------:R-:W-:Y:S01]  /*b180*/  USHF.L.U32 UR9, UR8, 0x1, URZ ;  /* 0x0000000108097899 */ /* 0x000fe2000800063f */
[----:B------:R-:W-:Y:S01]  /*b190*/  F2FP.BF16.F32.PACK_AB R146, R81, R80 ;  /* 0x000000505192723e */ /* 0x000fe200000010ff */
[C---:B------:R-:W-:Y:S01]  /*b1a0*/  IMAD.SHL.U32 R73, R64.reuse, 0x2, RZ ;  /* 0x0000000240497824 */ /* 0x040fe200078e00ff */
[----:B------:R-:W-:Y:S01]  /*b1b0*/  F2FP.BF16.F32.PACK_AB R148, R149, R148 ;  /* 0x000000949594723e */ /* 0x000fe200000010ff */
[----:B------:R-:W-:Y:S01]  /*b1c0*/  IMAD.HI R14, R64, 0x2, RZ ;  /* 0x00000002400e7827 */ /* 0x000fe200078e02ff */
[----:B------:R-:W-:Y:S02]  /*b1d0*/  F2FP.BF16.F32.PACK_AB R149, R151, R150 ;  /* 0x000000969795723e */ /* 0x000fe400000010ff */
[----:B----4-:R-:W-:Y:S01]  /*b1e0*/  IADD3 R72, P4, P5, R73, UR9, R68 ;  /* 0x0000000949487c10 */ /* 0x010fe2000fd9e044 */
[----:B------:R-:W-:Y:S01]  /*b1f0*/  UIMAD.WIDE UR8, UR8, 0x2, URZ ;  /* 0x00000002080878a5 */ /* 0x000fe2000f8e023f */
[----:B------:R-:W-:Y:S01]  /*b200*/  F2FP.BF16.F32.PACK_AB R150, R85, R84 ;  /* 0x000000545596723e */ /* 0x000fe200000010ff */
[C---:B-----5:R-:W-:Y:S01]  /*b210*/  IMAD.SHL.U32 R77, R75.reuse, 0x2, RZ ;  /* 0x000000024b4d7824 */ /* 0x060fe200078e00ff */
[----:B------:R-:W-:Y:S01]  /*b220*/  F2FP.BF16.F32.PACK_AB R151, R8, R13 ;  /* 0x0000000d0897723e */ /* 0x000fe200000010ff */
[C---:B------:R-:W-:Y:S01]  /*b230*/  IMAD R85, R75.reuse, 0x6, RZ ;  /* 0x000000064b557824 */ /* 0x040fe200078e02ff */
[----:B--2---:R-:W-:Y:S01]  /*b240*/  PRMT R8, R4, 0x7632, R8 ;  /* 0x0000763204087816 */ /* 0x004fe20000000008 */
[C---:B------:R-:W-:Y:S01]  /*b250*/  IMAD R13, R75.reuse, 0x3, RZ ;  /* 0x000000034b0d7824 */ /* 0x040fe200078e02ff */
[----:B------:R-:W-:Y:S01]  /*b260*/  IADD3.X R73, R14, UR9, R69, P4, P5 ;  /* 0x000000090e497c10 */ /* 0x000fe2000a7ea445 */
[----:B------:R-:W-:Y:S01]  /*b270*/  IMAD R89, R75, 0xa, RZ ;  /* 0x0000000a4b597824 */ /* 0x000fe200078e02ff */
[-C--:B------:R-:W-:Y:S01]  /*b280*/  IADD3 R14, P4, R77, R72.reuse, RZ ;  /* 0x000000484d0e7210 */ /* 0x080fe20007f9e0ff */
[----:B------:R-:W1:Y:S01]  /*b290*/  LDS.128 R20, [R87] ;  /* 0x0000000057147984 */ /* 0x000e620000000c00 */
[CC--:B------:R-:W-:Y:S01]  /*b2a0*/  LEA R76, P5, R75.reuse, R72.reuse, 0x2 ;  /* 0x000000484b4c7211 */ /* 0x0c0fe200078a10ff */
[C---:B------:R-:W-:Y:S01]  /*b2b0*/  IMAD R91, R75.reuse, 0xc, RZ ;  /* 0x0000000c4b5b7824 */ /* 0x040fe200078e02ff */
[-C--:B------:R-:W-:Y:S01]  /*b2c0*/  LEA.HI.X.SX32 R15, R75, R73.reuse, 0x1, P4 ;  /* 0x000000494b0f7211 */ /* 0x080fe200020f0eff */
[----:B------:R-:W-:Y:S01]  /*b2d0*/  BAR.SYNC.DEFER_BLOCKING 0x0 ;  /* 0x0000000000007b1d */ /* 0x000fe20000010000 */
[-C--:B------:R-:W-:Y:S01]  /*b2e0*/  LEA.HI.X.SX32 R77, R77, R73.reuse, 0x1, P5 ;  /* 0x000000494d4d7211 */ /* 0x080fe200028f0eff */
[----:B------:R-:W-:Y:S01]  /*b2f0*/  IMAD.SHL.U32 R81, R75, 0x4, RZ ;  /* 0x000000044b517824 */ /* 0x000fe200078e00ff */
[-C--:B------:R-:W-:Y:S01]  /*b300*/  IADD3 R78, P5, R85, R72.reuse, RZ ;  /* 0x00000048554e7210 */ /* 0x080fe20007fbe0ff */
[C---:B------:R-:W-:Y:S01]  /*b310*/  IMAD R93, R75.reuse, 0xe, RZ ;  /* 0x0000000e4b5d7824 */ /* 0x040fe200078e02ff */
[C---:B------:R-:W-:Y:S01]  /*b320*/  LEA R80, P4, R75.reuse, R72, 0x3 ;  /* 0x000000484b507211 */ /* 0x040fe200078818ff */
[----:B------:R-:W-:Y:S01]  /*b330*/  IMAD R95, R75, 0x12, RZ ;  /* 0x000000124b5f7824 */ /* 0x000fe200078e02ff */
[-C--:B------:R-:W-:Y:S01]  /*b340*/  LEA.HI.X.SX32 R79, R13, R73.reuse, 0x1, P5 ;  /* 0x000000490d4f7211 */ /* 0x080fe200028f0eff */
[----:B------:R-:W-:Y:S01]  /*b350*/  IMAD R13, R75, 0x5, RZ ;  /* 0x000000054b0d7824 */ /* 0x000fe200078e02ff */
[----:B------:R-:W-:Y:S01]  /*b360*/  LEA.HI.X.SX32 R81, R81, R73, 0x1, P4 ;  /* 0x0000004951517211 */ /* 0x000fe200020f0eff */
[C---:B------:R-:W-:Y:S01]  /*b370*/  IMAD R97, R75.reuse, 0x14, RZ ;  /* 0x000000144b617824 */ /* 0x040fe200078e02ff */
[----:B------:R-:W-:Y:S01]  /*b380*/  ULDC.64 UR8, c[0x0][0x270] ;  /* 0x00009c0000087ab9 */ /* 0x000fe20000000a00 */
[C---:B------:R-:W-:Y:S01]  /*b390*/  IMAD R99, R75.reuse, 0x1c, RZ ;  /* 0x0000001c4b637824 */ /* 0x040fe200078e02ff */
[----:B------:R-:W-:Y:S01]  /*b3a0*/  UIMAD UR8, UR10, UR8, URZ ;  /* 0x000000080a0872a4 */ /* 0x000fe2000f8e023f */
[C---:B------:R-:W-:Y:S01]  /*b3b0*/  IMAD R107, R75.reuse, 0x2a, RZ ;  /* 0x0000002a4b6b7824 */ /* 0x040fe200078e02ff */
[----:B------:R-:W-:Y:S01]  /*b3c0*/  FSEL R86, R86, -INF , P0 ;  /* 0xff80000056567808 */ /* 0x000fe20000000000 */
[C---:B------:R-:W-:Y:S01]  /*b3d0*/  IMAD R109, R75.reuse, 0x2c, RZ ;  /* 0x0000002c4b6d7824 */ /* 0x040fe200078e02ff */
[----:B------:R-:W-:Y:S01]  /*b3e0*/  USHF.L.U32 UR8, UR8, 0x1, URZ ;  /* 0x0000000108087899 */ /* 0x000fe2000800063f */
[----:B------:R-:W-:-:S02]  /*b3f0*/  IMAD R111, R75, 0x30, RZ ;  /* 0x000000304b6f7824 */ /* 0x000fc400078e02ff */
[C---:B------:R-:W-:Y:S02]  /*b400*/  IMAD R113, R75.reuse, 0x32, RZ ;  /* 0x000000324b717824 */ /* 0x040fe400078e02ff */
[----:B------:R-:W-:Y:S01]  /*b410*/  FFMA R9, R86, 0.69314718246459960938, R9 ;  /* 0x3f31721856097823 */ /* 0x000fe20000000009 */
[C---:B------:R-:W-:Y:S01]  /*b420*/  IMAD R115, R75.reuse, 0x34, RZ ;  /* 0x000000344b737824 */ /* 0x040fe200078e02ff */
[----:B------:R-:W-:Y:S01]  /*b430*/  STSM.16.M88.4 [R2], R28 ;  /* 0x0000001c02007844 */ /* 0x000fe20000000200 */
[C---:B------:R-:W-:Y:S02]  /*b440*/  IMAD R117, R75.reuse, 0x36, RZ ;  /* 0x000000364b757824 */ /* 0x040fe400078e02ff */
[C---:B------:R-:W-:Y:S01]  /*b450*/  IMAD R119, R75.reuse, 0x38, RZ ;  /* 0x000000384b777824 */ /* 0x040fe200078e02ff */
[----:B------:R-:W-:Y:S01]  /*b460*/  BAR.SYNC.DEFER_BLOCKING 0x0 ;  /* 0x0000000000007b1d */ /* 0x000fe20000010000 */
[C---:B------:R-:W-:Y:S02]  /*b470*/  IMAD R121, R75.reuse, 0x3a, RZ ;  /* 0x0000003a4b797824 */ /* 0x040fe400078e02ff */
[----:B------:R-:W-:-:S02]  /*b480*/  IMAD R123, R75, 0x3c, RZ ;  /* 0x0000003c4b7b7824 */ /* 0x000fc400078e02ff */
[C---:B------:R-:W-:Y:S02]  /*b490*/  IMAD R125, R75.reuse, 0x3e, RZ ;  /* 0x0000003e4b7d7824 */ /* 0x040fe400078e02ff */
[C---:B------:R-:W-:Y:S02]  /*b4a0*/  IMAD R127, R75.reuse, 0x42, RZ ;  /* 0x000000424b7f7824 */ /* 0x040fe400078e02ff */
[C---:B------:R-:W-:Y:S02]  /*b4b0*/  IMAD R129, R75.reuse, 0x44, RZ ;  /* 0x000000444b817824 */ /* 0x040fe400078e02ff */
[C---:B------:R-:W-:Y:S02]  /*b4c0*/  IMAD R131, R75.reuse, 0x46, RZ ;  /* 0x000000464b837824 */ /* 0x040fe400078e02ff */
[C---:B------:R-:W-:Y:S02]  /*b4d0*/  IMAD R105, R75.reuse, 0x48, RZ ;  /* 0x000000484b697824 */ /* 0x040fe400078e02ff */
[----:B------:R-:W-:-:S02]  /*b4e0*/  IMAD R133, R75, 0x4a, RZ ;  /* 0x0000004a4b857824 */ /* 0x000fc400078e02ff */
[----:B------:R-:W-:Y:S01]  /*b4f0*/  IMAD R103, R75, 0x4e, RZ ;  /* 0x0000004e4b677824 */ /* 0x000fe200078e02ff */
[----:B------:R-:W2:Y:S01]  /*b500*/  LDS.128 R24, [R87] ;  /* 0x0000000057187984 */ /* 0x000ea20000000c00 */
[----:B------:R-:W-:Y:S06]  /*b510*/  BAR.SYNC.DEFER_BLOCKING 0x0 ;  /* 0x0000000000007b1d */ /* 0x000fec0000010000 */
[----:B------:R-:W-:Y:S02]  /*b520*/  STSM.16.M88.4 [R2], R32 ;  /* 0x0000002002007844 */ /* 0x000fe40000000200 */
[----:B------:R-:W-:Y:S06]  /*b530*/  BAR.SYNC.DEFER_BLOCKING 0x0 ;  /* 0x0000000000007b1d */ /* 0x000fec0000010000 */
[----:B------:R-:W-:Y:S02]  /*b540*/  LDS.128 R28, [R87] ;  /* 0x00000000571c7984 */ /* 0x000fe40000000c00 */
        /* <DEDUP_REMOVED lines=15> */
[----:B------:R-:W4:Y:S02]  /*b640*/  LDS.128 R48, [R87] ;  /* 0x0000000057307984 */ /* 0x000f240000000c00 */
        /* <DEDUP_REMOVED lines=19> */
[----:B------:R-:W5:Y:S02]  /*b780*/  LDS.128 R64, [R87] ;  /* 0x0000000057407984 */ /* 0x000f640000000c00 */
[----:B------:R-:W-:Y:S06]  /*b790*/  BAR.SYNC.DEFER_BLOCKING 0x0 ;  /* 0x0000000000007b1d */ /* 0x000fec0000010000 */
[----:B------:R-:W-:Y:S02]  /*b7a0*/  STSM.16.M88.4 [R2], R144 ;  /* 0x0000009002007844 */ /* 0x000fe40000000200 */
[----:B------:R-:W-:Y:S06]  /*b7b0*/  BAR.SYNC.DEFER_BLOCKING 0x0 ;  /* 0x0000000000007b1d */ /* 0x000fec0000010000 */
[----:B------:R-:W5:Y:S02]  /*b7c0*/  LDS.128 R68, [R87] ;  /* 0x0000000057447984 */ /* 0x000f640000000c00 */
[----:B------:R-:W-:Y:S06]  /*b7d0*/  BAR.SYNC.DEFER_BLOCKING 0x0 ;  /* 0x0000000000007b1d */ /* 0x000fec0000010000 */
[----:B------:R0:W-:Y:S02]  /*b7e0*/  STSM.16.M88.4 [R2], R148 ;  /* 0x0000009402007844 */ /* 0x0001e40000000200 */
[----:B------:R-:W-:Y:S01]  /*b7f0*/  BAR.SYNC.DEFER_BLOCKING 0x0 ;  /* 0x0000000000007b1d */ /* 0x000fe20000010000 */
[----:B0-----:R-:W-:-:S05]  /*b800*/  PRMT R2, R6, 0x7632, R2 ;  /* 0x0000763206027816 */ /* 0x001fca0000000002 */
[----:B------:R0:W-:Y:S04]  /*b810*/  STG.E.U16 desc[UR6][R72.64], R4 ;  /* 0x0000000448007986 */ /* 0x0001e8000c101506 */
[----:B------:R3:W-:Y:S04]  /*b820*/  STG.E.U16 desc[UR6][R14.64], R8 ;  /* 0x000000080e007986 */ /* 0x0007e8000c101506 */
[----:B------:R1:W-:Y:S01]  /*b830*/  STG.E.U16 desc[UR6][R76.64], R5 ;  /* 0x000000054c007986 */ /* 0x0003e2000c101506 */
[----:B0-----:R-:W-:Y:S02]  /*b840*/  IADD3 R4, P6, R91, R72, RZ ;  /* 0x000000485b047210 */ /* 0x001fe40007fde0ff */
[----:B---3--:R-:W-:-:S02]  /*b850*/  PRMT R15, R5, 0x7632, R15 ;  /* 0x00007632050f7816 */ /* 0x008fc4000000000f */
[-C--:B------:R-:W-:Y:S02]  /*b860*/  IADD3 R14, P5, R89, R72.reuse, RZ ;  /* 0x00000048590e7210 */ /* 0x080fe40007fbe0ff */
[-C--:B-1----:R-:W-:Y:S01]  /*b870*/  IADD3 R76, P4, R93, R72.reuse, RZ ;  /* 0x000000485d4c7210 */ /* 0x082fe20007f9e0ff */
[----:B------:R0:W-:Y:S01]  /*b880*/  STG.E.U16 desc[UR6][R78.64], R15 ;  /* 0x0000000f4e007986 */ /* 0x0001e2000c101506 */
[-C--:B------:R-:W-:Y:S02]  /*b890*/  LEA.HI.X.SX32 R5, R85, R73.reuse, 0x1, P6 ;  /* 0x0000004955057211 */ /* 0x080fe400030f0eff */
[----:B------:R-:W-:Y:S01]  /*b8a0*/  SHF.L.U32 R85, R75, 0x3, RZ ;  /* 0x000000034b557819 */ /* 0x000fe200000006ff */
[----:B------:R1:W-:Y:S01]  /*b8b0*/  STG.E.U16 desc[UR6][R80.64], R6 ;  /* 0x0000000650007986 */ /* 0x0003e2000c101506 */
[----:B------:R-:W-:Y:S02]  /*b8c0*/  PRMT R8, R7, 0x7632, R8 ;  /* 0x0000763207087816 */ /* 0x000fe40000000008 */
[----:B0-----:R-:W-:Y:S01]  /*b8d0*/  LEA.HI.X.SX32 R15, R13, R73, 0x1, P5 ;  /* 0x000000490d0f7211 */ /* 0x001fe200028f0eff */
[C---:B------:R-:W-:Y:S01]  /*b8e0*/  IMAD R13, R75.reuse, 0x7, RZ ;  /* 0x000000074b0d7824 */ /* 0x040fe200078e02ff */
[C---:B------:R-:W-:Y:S01]  /*b8f0*/  LEA R78, P5, R75.reuse, R72, 0x4 ;  /* 0x000000484b4e7211 */ /* 0x040fe200078a20ff */
[----:B-1----:R-:W-:-:S02]  /*b900*/  IMAD R81, R75, 0x16, RZ ;  /* 0x000000164b517824 */ /* 0x002fc400078e02ff */
[----:B------:R0:W-:Y:S01]  /*b910*/  STG.E.U16 desc[UR6][R14.64], R2 ;  /* 0x000000020e007986 */ /* 0x0001e2000c101506 */
[-C--:B------:R-:W-:Y:S01]  /*b920*/  LEA.HI.X.SX32 R77, R13, R73.reuse, 0x1, P4 ;  /* 0x000000490d4d7211 */ /* 0x080fe200020f0eff */
[----:B------:R-:W-:Y:S01]  /*b930*/  IMAD R13, R75, 0x9, RZ ;  /* 0x000000094b0d7824 */ /* 0x000fe200078e02ff */
[----:B------:R-:W-:Y:S01]  /*b940*/  LEA.HI.X.SX32 R79, R85, R73, 0x1, P5 ;  /* 0x00000049554f7211 */ /* 0x000fe200028f0eff */
[----:B------:R1:W-:Y:S01]  /*b950*/  STG.E.U16 desc[UR6][R4.64], R7 ;  /* 0x0000000704007986 */ /* 0x0003e2000c101506 */
[----:B------:R-:W-:-:S03]  /*b960*/  IMAD R85, R75, 0x18, RZ ;  /* 0x000000184b557824 */ /* 0x000fc600078e02ff */
[----:B------:R3:W-:Y:S01]  /*b970*/  STG.E.U16 desc[UR6][R76.64], R8 ;  /* 0x000000084c007986 */ /* 0x0007e2000c101506 */
[----:B0-----:R-:W-:-:S03]  /*b980*/  IADD3 R14, P4, R95, R72, RZ ;  /* 0x000000485f0e7210 */ /* 0x001fc60007f9e0ff */
[----:B------:R0:W-:Y:S01]  /*b990*/  STG.E.U16 desc[UR6][R78.64], R16 ;  /* 0x000000104e007986 */ /* 0x0001e2000c101506 */
[----:B------:R-:W-:Y:S02]  /*b9a0*/  PRMT R2, R16, 0x7632, R2 ;  /* 0x0000763210027816 */ /* 0x000fe40000000002 */
[-C--:B-1----:R-:W-:Y:S01]  /*b9b0*/  IADD3 R4, P5, R97, R72.reuse, RZ ;  /* 0x0000004861047210 */ /* 0x082fe20007fbe0ff */
[----:B------:R-:W-:Y:S01]  /*b9c0*/  IMAD R7, R75, 0xb, RZ ;  /* 0x0000000b4b077824 */ /* 0x000fe200078e02ff */
[-C--:B------:R-:W-:Y:S01]  /*b9d0*/  LEA.HI.X.SX32 R15, R13, R73.reuse, 0x1, P4 ;  /* 0x000000490d0f7211 */ /* 0x080fe200020f0eff */
[----:B------:R-:W-:Y:S01]  /*b9e0*/  IMAD R13, R75, 0xf, RZ ;  /* 0x0000000f4b0d7824 */ /* 0x000fe200078e02ff */
[-C--:B------:R-:W-:Y:S01]  /*b9f0*/  LEA.HI.X.SX32 R5, R89, R73.reuse, 0x1, P5 ;  /* 0x0000004959057211 */ /* 0x080fe200028f0eff */
[----:B------:R-:W-:Y:S01]  /*ba00*/  IMAD R89, R75, 0x1a, RZ ;  /* 0x0000001a4b597824 */ /* 0x000fe200078e02ff */
[-C--:B------:R-:W-:Y:S01]  /*ba10*/  IADD3 R6, P5, R81, R72.reuse, RZ ;  /* 0x0000004851067210 */ /* 0x080fe20007fbe0ff */
[----:B------:R1:W-:Y:S01]  /*ba20*/  STG.E.U16 desc[UR6][R14.64], R2 ;  /* 0x000000020e007986 */ /* 0x0003e2000c101506 */
[----:B---3--:R-:W-:Y:S01]  /*ba30*/  IADD3 R76, P4, R85, R72, RZ ;  /* 0x00000048554c7210 */ /* 0x008fe20007f9e0ff */
[----:B0-----:R-:W-:Y:S01]  /*ba40*/  IMAD R79, R75, 0x1e, RZ ;  /* 0x0000001e4b4f7824 */ /* 0x001fe200078e02ff */
[-C--:B------:R-:W-:Y:S01]  /*ba50*/  LEA.HI.X.SX32 R7, R7, R73.reuse, 0x1, P5 ;  /* 0x0000004907077211 */ /* 0x080fe200028f0eff */
[----:B------:R0:W-:Y:S01]  /*ba60*/  STG.E.U16 desc[UR6][R4.64], R17 ;  /* 0x0000001104007986 */ /* 0x0001e2000c101506 */
[----:B------:R-:W-:Y:S01]  /*ba70*/  LEA.HI.X.SX32 R77, R91, R73, 0x1, P4 ;  /* 0x000000495b4d7211 */ /* 0x000fe200020f0eff */
[----:B------:R-:W-:Y:S01]  /*ba80*/  IMAD R91, R75, 0x22, RZ ;  /* 0x000000224b5b7824 */ /* 0x000fe200078e02ff */
[----:B------:R-:W-:-:S02]  /*ba90*/  PRMT R8, R19, 0x7632, R8 ;  /* 0x0000763213087816 */ /* 0x000fc40000000008 */
[----:B-1----:R-:W-:Y:S02]  /*baa0*/  PRMT R15, R17, 0x7632, R15 ;  /* 0x00007632110f7816 */ /* 0x002fe4000000000f */
[-C--:B------:R-:W-:Y:S01]  /*bab0*/  IADD3 R14, P6, R99, R72.reuse, RZ ;  /* 0x00000048630e7210 */ /* 0x080fe20007fde0ff */
[----:B0-----:R-:W-:Y:S01]  /*bac0*/  IMAD R5, R75, 0xd, RZ ;  /* 0x0000000d4b057824 */ /* 0x001fe200078e02ff */
[-C--:B------:R-:W-:Y:S01]  /*bad0*/  IADD3 R4, P5, R89, R72.reuse, RZ ;  /* 0x0000004859047210 */ /* 0x080fe20007fbe0ff */
[----:B------:R0:W-:Y:S01]  /*bae0*/  STG.E.U16 desc[UR6][R6.64], R15 ;  /* 0x0000000f06007986 */ /* 0x0001e2000c101506 */
[----:B------:R-:W-:Y:S01]  /*baf0*/  PRMT R2, R18, 0x7632, R2 ;  /* 0x0000763212027816 */ /* 0x000fe20000000002 */
[----:B------:R-:W-:Y:S01]  /*bb00*/  IMAD.SHL.U32 R17, R75, 0x10, RZ ;  /* 0x000000104b117824 */ /* 0x000fe200078e00ff */
[----:B------:R-:W-:Y:S01]  /*bb10*/  LEA.HI.X.SX32 R5, R5, R73, 0x1, P5 ;  /* 0x0000004905057211 */ /* 0x000fe200028f0eff */
[----:B------:R1:W-:Y:S01]  /*bb20*/  STG.E.U16 desc[UR6][R76.64], R18 ;  /* 0x000000124c007986 */ /* 0x0003e2000c101506 */
[----:B------:R-:W-:Y:S01]  /*bb30*/  LEA R16, P5, R101, R72, 0x5 ;  /* 0x0000004865107211 */ /* 0x000fe200078a28ff */
[----:B------:R-:W-:-:S02]  /*bb40*/  IMAD R101, R75, 0x4c, RZ ;  /* 0x0000004c4b657824 */ /* 0x000fc400078e02ff */
[----:B------:R3:W-:Y:S01]  /*bb50*/  STG.E.U16 desc[UR6][R4.64], R2 ;  /* 0x0000000204007986 */ /* 0x0007e2000c101506 */
[-C--:B------:R-:W-:Y:S02]  /*bb60*/  LEA.HI.X.SX32 R17, R17, R73.reuse, 0x1, P5 ;  /* 0x0000004911117211 */ /* 0x080fe400028f0eff */
[-C--:B0-----:R-:W-:Y:S01]  /*bb70*/  LEA.HI.X.SX32 R15, R93, R73.reuse, 0x1, P6 ;  /* 0x000000495d0f7211 */ /* 0x081fe200030f0eff */
[----:B------:R-:W-:Y:S01]  /*bb80*/  IMAD R93, R75, 0x24, RZ ;  /* 0x000000244b5d7824 */ /* 0x000fe200078e02ff */
[-C--:B------:R-:W-:Y:S01]  /*bb90*/  IADD3 R6, P4, R79, R72.reuse, RZ ;  /* 0x000000484f067210 */ /* 0x080fe20007f9e0ff */
[----:B-1----:R-:W-:Y:S02]  /*bba0*/  IMAD R77, R75, 0x26, RZ ;  /* 0x000000264b4d7824 */ /* 0x002fe400078e02ff */
[----:B------:R0:W-:Y:S01]  /*bbb0*/  STG.E.U16 desc[UR6][R14.64], R19 ;  /* 0x000000130e007986 */ /* 0x0001e2000c101506 */
[-C--:B------:R-:W-:Y:S01]  /*bbc0*/  LEA.HI.X.SX32 R7, R13, R73.reuse, 0x1, P4 ;  /* 0x000000490d077211 */ /* 0x080fe200020f0eff */
[----:B------:R-:W-:Y:S01]  /*bbd0*/  IMAD R13, R75, 0x13, RZ ;  /* 0x000000134b0d7824 */ /* 0x000fe200078e02ff */
[-C--:B---3--:R-:W-:Y:S01]  /*bbe0*/  IADD3 R4, P4, R91, R72.reuse, RZ ;  /* 0x000000485b047210 */ /* 0x088fe20007f9e0ff */
[----:B------:R-:W-:Y:S01]  /*bbf0*/  IMAD R5, R75, 0x11, RZ ;  /* 0x000000114b057824 */ /* 0x000fe200078e02ff */
[----:B------:R-:W-:Y:S01]  /*bc00*/  PRMT R2, R20, 0x7632, R2 ;  /* 0x0000763214027816 */ /* 0x000fe20000000002 */
[----:B------:R1:W-:Y:S03]  /*bc10*/  STG.E.U16 desc[UR6][R6.64], R8 ;  /* 0x0000000806007986 */ /* 0x0003e6000c101506 */
[----:B------:R-:W-:Y:S01]  /*bc20*/  LEA.HI.X.SX32 R5, R5, R73, 0x1, P4 ;  /* 0x0000004905057211 */ /* 0x000fe200020f0eff */
[----:B------:R-:W-:Y:S01]  /*bc30*/  STG.E.U16 desc[UR6][R16.64], R20 ;  /* 0x0000001410007986 */ /* 0x000fe2000c101506 */
[----:B0-----:R-:W-:-:S03]  /*bc40*/  IADD3 R14, P5, R93, R72, RZ ;  /* 0x000000485d0e7210 */ /* 0x001fc60007fbe0ff */
[----:B------:R0:W-:Y:S01]  /*bc50*/  STG.E.U16 desc[UR6][R4.64], R2 ;  /* 0x0000000204007986 */ /* 0x0001e2000c101506 */
[-C--:B------:R-:W-:Y:S01]  /*bc60*/  LEA.HI.X.SX32 R15, R95, R73.reuse, 0x1, P5 ;  /* 0x000000495f0f7211 */ /* 0x080fe200028f0eff */
[----:B------:R-:W-:Y:S01]  /*bc70*/  IMAD R95, R75, 0x28, RZ ;  /* 0x000000284b5f7824 */ /* 0x000fe200078e02ff */
[-C--:B-1----:R-:W-:Y:S02]  /*bc80*/  IADD3 R6, P5, R77, R72.reuse, RZ ;  /* 0x000000484d067210 */ /* 0x082fe40007fbe0ff */
[----:B------:R-:W-:Y:S01]  /*bc90*/  PRMT R8, R23, 0x7632, R8 ;  /* 0x0000763217087816 */ /* 0x000fe20000000008 */
[----:B------:R1:W-:Y:S01]  /*bca0*/  STG.E.U16 desc[UR6][R14.64], R21 ;  /* 0x000000150e007986 */ /* 0x0003e2000c101506 */
[-C--:B------:R-:W-:Y:S02]  /*bcb0*/  IADD3 R18, P4, R95, R72.reuse, RZ ;  /* 0x000000485f127210 */ /* 0x080fe40007f9e0ff */
[-C--:B------:R-:W-:Y:S01]  /*bcc0*/  LEA.HI.X.SX32 R7, R13, R73.reuse, 0x1, P5 ;  /* 0x000000490d077211 */ /* 0x080fe200028f0eff */
[----:B------:R-:W-:Y:S01]  /*bcd0*/  IMAD R13, R75, 0x17, RZ ;  /* 0x000000174b0d7824 */ /* 0x000fe200078e02ff */
[----:B0-----:R-:W-:Y:S01]  /*bce0*/  IADD3 R4, P5, R107, R72, RZ ;  /* 0x000000486b047210 */ /* 0x001fe20007fbe0ff */
[----:B------:R-:W-:Y:S01]  /*bcf0*/  IMAD R5, R75, 0x15, RZ ;  /* 0x000000154b057824 */ /* 0x000fe200078e02ff */
[----:B------:R-:W-:Y:S01]  /*bd00*/  LEA.HI.X.SX32 R19, R97, R73, 0x1, P4 ;  /* 0x0000004961137211 */ /* 0x000fe200020f0eff */
[----:B------:R-:W-:Y:S01]  /*bd10*/  IMAD R97, R75, 0x50, RZ ;  /* 0x000000504b617824 */ /* 0x000fe200078e02ff */
[----:B------:R-:W-:-:S02]  /*bd20*/  PRMT R2, R22, 0x7632, R2 ;  /* 0x0000763216027816 */ /* 0x000fc40000000002 */
[-C--:B------:R-:W-:Y:S02]  /*bd30*/  LEA.HI.X.SX32 R5, R5, R73.reuse, 0x1, P5 ;  /* 0x0000004905057211 */ /* 0x080fe400028f0eff */
[----:B-1----:R-:W-:Y:S01]  /*bd40*/  PRMT R15, R21, 0x7632, R15 ;  /* 0x00007632150f7816 */ /* 0x002fe2000000000f */
[----:B------:R-:W-:Y:S01]  /*bd50*/  IMAD R21, R75, 0x2e, RZ ;  /* 0x0000002e4b157824 */ /* 0x000fe200078e02ff */
[-C--:B------:R-:W-:Y:S02]  /*bd60*/  IADD3 R14, P6, R109, R72.reuse, RZ ;  /* 0x000000486d0e7210 */ /* 0x080fe40007fde0ff */
[----:B------:R-:W-:Y:S01]  /*bd70*/  IADD3 R16, P4, R111, R72, RZ ;  /* 0x000000486f107210 */ /* 0x000fe20007f9e0ff */
[----:B------:R0:W-:Y:S03]  /*bd80*/  STG.E.U16 desc[UR6][R6.64], R15 ;  /* 0x0000000f06007986 */ /* 0x0001e6000c101506 */
[-C--:B------:R-:W-:Y:S01]  /*bd90*/  LEA.HI.X.SX32 R17, R85, R73.reuse, 0x1, P4 ;  /* 0x0000004955117211 */ /* 0x080fe200020f0eff */
[----:B------:R1:W-:Y:S01]  /*bda0*/  STG.E.U16 desc[UR6][R18.64], R22 ;  /* 0x0000001612007986 */ /* 0x0003e2000c101506 */
[----:B------:R-:W3:Y:S03]  /*bdb0*/  LDC R85, c[0x0][0x278] ;  /* 0x00009e00ff557b82 */ /* 0x000ee60000000800 */
[----:B------:R2:W-:Y:S01]  /*bdc0*/  STG.E.U16 desc[UR6][R4.64], R2 ;  /* 0x0000000204007986 */ /* 0x0005e2000c101506 */
[----:B0-----:R-:W-:-:S02]  /*bdd0*/  LEA.HI.X.SX32 R15, R81, R73, 0x1, P6 ;  /* 0x00000049510f7211 */ /* 0x001fc400030f0eff */
[-C--:B------:R-:W-:Y:S02]  /*bde0*/  IADD3 R6, P5, R21, R72.reuse, RZ ;  /* 0x0000004815067210 */ /* 0x080fe40007fbe0ff */
[----:B------:R-:W0:Y:S01]  /*bdf0*/  LDC R81, c[0x0][0x228] ;  /* 0x00008a00ff517b82 */ /* 0x000e220000000800 */
[-C--:B-1----:R-:W-:Y:S01]  /*be00*/  IADD3 R18, P6, R115, R72.reuse, RZ ;  /* 0x0000004873127210 */ /* 0x082fe20007fde0ff */
[----:B------:R1:W-:Y:S01]  /*be10*/  STG.E.U16 desc[UR6][R14.64], R23 ;  /* 0x000000170e007986 */ /* 0x0003e2000c101506 */
[-C--:B------:R-:W-:Y:S01]  /*be20*/  LEA.HI.X.SX32 R7, R13, R73.reuse, 0x1, P5 ;  /* 0x000000490d077211 */ /* 0x080fe200028f0eff */
[----:B------:R-:W-:Y:S01]  /*be30*/  IMAD R13, R75, 0x1b, RZ ;  /* 0x0000001b4b0d7824 */ /* 0x000fe200078e02ff */
[-C--:B--2---:R-:W-:Y:S01]  /*be40*/  IADD3 R4, P5, R113, R72.reuse, RZ ;  /* 0x0000004871047210 */ /* 0x084fe20007fbe0ff */
[----:B------:R-:W-:Y:S01]  /*be50*/  IMAD R5, R75, 0x19, RZ ;  /* 0x000000194b057824 */ /* 0x000fe200078e02ff */
[----:B------:R-:W-:Y:S01]  /*be60*/  PRMT R2, R24, 0x7632, R2 ;  /* 0x0000763218027816 */ /* 0x000fe20000000002 */
[----:B------:R2:W-:Y:S01]  /*be70*/  STG.E.U16 desc[UR6][R6.64], R8 ;  /* 0x0000000806007986 */ /* 0x0005e2000c101506 */
[-C--:B------:R-:W-:Y:S01]  /*be80*/  LEA.HI.X.SX32 R19, R89, R73.reuse, 0x1, P6 ;  /* 0x0000004959137211 */ /* 0x080fe200030f0eff */
[----:B------:R-:W-:Y:S01]  /*be90*/  IMAD R89, R75, 0x62, RZ ;  /* 0x000000624b597824 */ /* 0x000fe200078e02ff */
[----:B------:R-:W-:Y:S01]  /*bea0*/  LEA.HI.X.SX32 R5, R5, R73, 0x1, P5 ;  /* 0x0000004905057211 */ /* 0x000fe200028f0eff */
[----:B------:R4:W-:Y:S01]  /*beb0*/  STG.E.U16 desc[UR6][R16.64], R24 ;  /* 0x0000001810007986 */ /* 0x0009e2000c101506 */
[----:B-1----:R-:W1:Y:S01]  /*bec0*/  LDC R23, c[0x0][0x278] ;  /* 0x00009e00ff177b82 */ /* 0x002e620000000800 */
[----:B------:R-:W-:-:S02]  /*bed0*/  IADD3 R14, P4, R117, R72, RZ ;  /* 0x00000048750e7210 */ /* 0x000fc40007f9e0ff */
[----:B------:R5:W-:Y:S02]  /*bee0*/  STG.E.U16 desc[UR6][R4.64], R2 ;  /* 0x0000000204007986 */ /* 0x000be4000c101506 */
[-C--:B------:R-:W-:Y:S02]  /*bef0*/  LEA.HI.X.SX32 R15, R13, R73.reuse, 0x1, P4 ;  /* 0x000000490d0f7211 */ /* 0x080fe400020f0eff */
[----:B------:R3:W-:Y:S01]  /*bf00*/  STG.E.U16 desc[UR6][R18.64], R25 ;  /* 0x0000001912007986 */ /* 0x0007e2000c101506 */
[-C--:B--2---:R-:W-:Y:S01]  /*bf10*/  IADD3 R6, P5, R119, R72.reuse, RZ ;  /* 0x0000004877067210 */ /* 0x084fe20007fbe0ff */
[----:B------:R-:W-:Y:S01]  /*bf20*/  IMAD R13, R75, 0x1f, RZ ;  /* 0x0000001f4b0d7824 */ /* 0x000fe200078e02ff */
[----:B------:R-:W-:Y:S01]  /*bf30*/  PRMT R8, R25, 0x7632, R8 ;  /* 0x0000763219087816 */ /* 0x000fe20000000008 */
[----:B----4-:R-:W-:Y:S01]  /*bf40*/  IMAD.SHL.U32 R17, R75, 0x20, RZ ;  /* 0x000000204b117824 */ /* 0x010fe200078e00ff */
[----:B------:R-:W-:Y:S01]  /*bf50*/  LEA.HI.X.SX32 R7, R99, R73, 0x1, P5 ;  /* 0x0000004963077211 */ /* 0x000fe200028f0eff */
[----:B------:R-:W-:Y:S01]  /*bf60*/  IMAD R99, R75, 0x52, RZ ;  /* 0x000000524b637824 */ /* 0x000fe200078e02ff */
[----:B------:R-:W-:Y:S01]  /*bf70*/  PRMT R24, R51, 0x7632, R24 ;  /* 0x0000763233187816 */ /* 0x000fe20000000018 */
[----:B-----5:R-:W-:Y:S01]  /*bf80*/  IMAD R5, R75, 0x1d, RZ ;  /* 0x0000001d4b057824 */ /* 0x020fe200078e02ff */
[----:B------:R-:W-:Y:S01]  /*bf90*/  IADD3 R4, P4, R121, R72, RZ ;  /* 0x0000004879047210 */ /* 0x000fe20007f9e0ff */
[----:B------:R2:W-:Y:S01]  /*bfa0*/  STG.E.U16 desc[UR6][R14.64], R8 ;  /* 0x000000080e007986 */ /* 0x0005e2000c101506 */
[----:B------:R-:W-:-:S02]  /*bfb0*/  IMAD R2, R184, UR9, RZ ;  /* 0x00000009b8027c24 */ /* 0x000fc4000f8e02ff */
[-C--:B------:R-:W-:Y:S01]  /*bfc0*/  LEA.HI.X.SX32 R5, R5, R73.reuse, 0x1, P4 ;  /* 0x0000004905057211 */ /* 0x080fe200020f0eff */
[----:B------:R4:W-:Y:S01]  /*bfd0*/  STG.E.U16 desc[UR6][R6.64], R26 ;  /* 0x0000001a06007986 */ /* 0x0009e2000c101506 */
[----:B------:R-:W-:Y:S02]  /*bfe0*/  IMAD.SHL.U32 R2, R2, 0x2, RZ ;  /* 0x0000000202027824 */ /* 0x000fe400078e00ff */
[----:B---3--:R-:W-:Y:S01]  /*bff0*/  IMAD R25, R75, 0x6c, RZ ;  /* 0x0000006c4b197824 */ /* 0x008fe200078e02ff */
[-C--:B-1----:R-:W-:Y:S01]  /*c000*/  LEA RZ, P6, R23, R72.reuse, 0x6 ;  /* 0x0000004817ff7211 */ /* 0x082fe200078c30ff */
[C---:B------:R-:W-:Y:S01]  /*c010*/  IMAD R23, R75.reuse, 0x68, RZ ;  /* 0x000000684b177824 */ /* 0x040fe200078e02ff */
[----:B0-----:R-:W-:Y:S01]  /*c020*/  IADD3 R22, R2, UR8, R81 ;  /* 0x0000000802167c10 */ /* 0x001fe2000fffe051 */
[----:B------:R-:W-:Y:S01]  /*c030*/  IMAD R81, R75, 0x5c, RZ ;  /* 0x0000005c4b517824 */ /* 0x000fe200078e02ff */
[-C--:B--2---:R-:W-:Y:S01]  /*c040*/  IADD3 R14, P5, R125, R72.reuse, RZ ;  /* 0x000000487d0e7210 */ /* 0x084fe20007fbe0ff */
[----:B------:R-:W-:Y:S01]  /*c050*/  ULDC UR8, c[0x0][0x27c] ;  /* 0x00009f0000087ab9 */ /* 0x000fe20000000800 */
[----:B------:R-:W-:Y:S01]  /*c060*/  PRMT R2, R27, 0x7632, R2 ;  /* 0x000076321b027816 */ /* 0x000fe20000000002 */
[----:B------:R-:W-:Y:S01]  /*c070*/  IMAD R16, R85, 0x40, R22 ;  /* 0x0000004055107824 */ /* 0x000fe200078e0216 */
[----:B----4-:R-:W-:Y:S01]  /*c080*/  PRMT R7, R26, 0x7632, R7 ;  /* 0x000076321a077816 */ /* 0x010fe20000000007 */
[----:B------:R-:W-:Y:S01]  /*c090*/  IMAD R85, R75, 0x5e, RZ ;  /* 0x0000005e4b557824 */ /* 0x000fe200078e02ff */
[----:B------:R-:W-:Y:S01]  /*c0a0*/  IADD3 R6, P4, R123, R72, RZ ;  /* 0x000000487b067210 */ /* 0x000fe20007f9e0ff */
[----:B------:R-:W-:Y:S01]  /*c0b0*/  UIMAD UR8, UR10, UR8, URZ ;  /* 0x000000080a0872a4 */ /* 0x000fe2000f8e023f */
[-C--:B------:R-:W-:Y:S01]  /*c0c0*/  LEA.HI.X.SX32 R15, R13, R73.reuse, 0x1, P5 ;  /* 0x000000490d0f7211 */ /* 0x080fe200028f0eff */
[----:B------:R0:W-:Y:S01]  /*c0d0*/  STG.E.U16 desc[UR6][R4.64], R7 ;  /* 0x0000000704007986 */ /* 0x0001e2000c101506 */
[----:B------:R-:W-:Y:S01]  /*c0e0*/  LEA.HI.X.SX32 R17, R17, R73, 0x1, P6 ;  /* 0x0000004911117211 */ /* 0x000fe200030f0eff */
[----:B------:R-:W-:Y:S01]  /*c0f0*/  IMAD R13, R75, 0x25, RZ ;  /* 0x000000254b0d7824 */ /* 0x000fe200078e02ff */
[----:B------:R-:W-:-:S02]  /*c100*/  PRMT R8, R28, 0x7632, R8 ;  /* 0x000076321c087816 */ /* 0x000fc40000000008 */
[-C--:B0-----:R-:W-:Y:S01]  /*c110*/  LEA.HI.X.SX32 R7, R79, R73.reuse, 0x1, P4 ;  /* 0x000000494f077211 */ /* 0x081fe200020f0eff */
[----:B------:R-:W-:Y:S01]  /*c120*/  IMAD R5, R75, 0x21, RZ ;  /* 0x000000214b057824 */ /* 0x000fe200078e02ff */
[-C--:B------:R-:W-:Y:S01]  /*c130*/  IADD3 R4, P5, R127, R72.reuse, RZ ;  /* 0x000000487f047210 */ /* 0x080fe20007fbe0ff */
[----:B------:R-:W-:Y:S01]  /*c140*/  IMAD R79, R75, 0x58, RZ ;  /* 0x000000584b4f7824 */ /* 0x000fe200078e02ff */
[----:B------:R-:W-:Y:S01]  /*c150*/  IADD3 R18, P4, R129, R72, RZ ;  /* 0x0000004881127210 */ /* 0x000fe20007f9e0ff */
[----:B------:R0:W-:Y:S01]  /*c160*/  STG.E.U16 desc[UR6][R6.64], R27 ;  /* 0x0000001b06007986 */ /* 0x0001e2000c101506 */
[-C--:B------:R-:W-:Y:S02]  /*c170*/  LEA.HI.X.SX32 R5, R5, R73.reuse, 0x1, P5 ;  /* 0x0000004905057211 */ /* 0x080fe400028f0eff */
[----:B------:R-:W-:Y:S01]  /*c180*/  LEA.HI.X.SX32 R19, R91, R73, 0x1, P4 ;  /* 0x000000495b137211 */ /* 0x000fe200020f0eff */
[----:B------:R1:W-:Y:S01]  /*c190*/  STG.E.U16 desc[UR6][R14.64], R2 ;  /* 0x000000020e007986 */ /* 0x0003e2000c101506 */
[----:B------:R-:W-:-:S03]  /*c1a0*/  IMAD R91, R75, 0x5a, RZ ;  /* 0x0000005a4b5b7824 */ /* 0x000fc600078e02ff */
[----:B------:R2:W-:Y:S01]  /*c1b0*/  STG.E.U16 desc[UR6][R16.64], R28 ;  /* 0x0000001c10007986 */ /* 0x0005e2000c101506 */
[----:B0-----:R-:W-:Y:S01]  /*c1c0*/  IMAD R7, R75, 0x23, RZ ;  /* 0x000000234b077824 */ /* 0x001fe200078e02ff */
[-C--:B------:R-:W-:Y:S02]  /*c1d0*/  IADD3 R6, P5, R131, R72.reuse, RZ ;  /* 0x0000004883067210 */ /* 0x080fe40007fbe0ff */
[----:B------:R0:W-:Y:S01]  /*c1e0*/  STG.E.U16 desc[UR6][R4.64], R8 ;  /* 0x0000000804007986 */ /* 0x0001e2000c101506 */
[----:B------:R-:W-:Y:S01]  /*c1f0*/  IMAD R27, R75, 0x6e, RZ ;  /* 0x0000006e4b1b7824 */ /* 0x000fe200078e02ff */
[----:B-1----:R-:W-:Y:S02]  /*c200*/  IADD3 R14, P6, R105, R72, RZ ;  /* 0x00000048690e7210 */ /* 0x002fe40007fde0ff */
[----:B------:R-:W-:Y:S01]  /*c210*/  LEA.HI.X.SX32 R7, R7, R73, 0x1, P5 ;  /* 0x0000004907077211 */ /* 0x000fe200028f0eff */
[----:B------:R1:W-:Y:S01]  /*c220*/  STG.E.U16 desc[UR6][R18.64], R29 ;  /* 0x0000001d12007986 */ /* 0x0003e2000c101506 */
[----:B------:R-:W-:-:S02]  /*c230*/  PRMT R2, R29, 0x7632, R2 ;  /* 0x000076321d027816 */ /* 0x000fc40000000002 */
[-C--:B------:R-:W-:Y:S01]  /*c240*/  LEA.HI.X.SX32 R15, R93, R73.reuse, 0x1, P6 ;  /* 0x000000495d0f7211 */ /* 0x080fe200030f0eff */
[----:B------:R-:W-:Y:S01]  /*c250*/  IMAD R93, R75, 0x54, RZ ;  /* 0x000000544b5d7824 */ /* 0x000fe200078e02ff */
[-C--:B--2---:R-:W-:Y:S01]  /*c260*/  IADD3 R16, P4, R101, R72.reuse, RZ ;  /* 0x0000004865107210 */ /* 0x084fe20007f9e0ff */
[----:B------:R2:W-:Y:S01]  /*c270*/  STG.E.U16 desc[UR6][R6.64], R2 ;  /* 0x0000000206007986 */ /* 0x0005e2000c101506 */
[-C--:B0-----:R-:W-:Y:S02]  /*c280*/  IADD3 R4, P5, R133, R72.reuse, RZ ;  /* 0x0000004885047210 */ /* 0x081fe40007fbe0ff */
[-C--:B------:R-:W-:Y:S01]  /*c290*/  LEA.HI.X.SX32 R17, R77, R73.reuse, 0x1, P4 ;  /* 0x000000494d117211 */ /* 0x080fe200020f0eff */
[----:B------:R0:W-:Y:S01]  /*c2a0*/  STG.E.U16 desc[UR6][R14.64], R30 ;  /* 0x0000001e0e007986 */ /* 0x0001e2000c101506 */
[-C--:B------:R-:W-:Y:S01]  /*c2b0*/  LEA.HI.X.SX32 R5, R13, R73.reuse, 0x1, P5 ;  /* 0x000000490d057211 */ /* 0x080fe200028f0eff */
[----:B------:R-:W-:Y:S01]  /*c2c0*/  IMAD R13, R75, 0x29, RZ ;  /* 0x000000294b0d7824 */ /* 0x000fe200078e02ff */
[-C--:B-1----:R-:W-:Y:S01]  /*c2d0*/  IADD3 R18, P4, R93, R72.reuse, RZ ;  /* 0x000000485d127210 */ /* 0x082fe20007f9e0ff */
[C---:B------:R-:W-:Y:S01]  /*c2e0*/  IMAD R77, R75.reuse, 0x66, RZ ;  /* 0x000000664b4d7824 */ /* 0x040fe200078e02ff */
[----:B------:R-:W-:Y:S01]  /*c2f0*/  PRMT R8, R32, 0x7632, R8 ;  /* 0x0000763220087816 */ /* 0x000fe20000000008 */
[----:B------:R-:W-:Y:S01]  /*c300*/  IMAD R29, R75, 0x72, RZ ;  /* 0x000000724b1d7824 */ /* 0x000fe200078e02ff */
[----:B------:R-:W-:Y:S01]  /*c310*/  LEA.HI.X.SX32 R19, R107, R73, 0x1, P4 ;  /* 0x000000496b137211 */ /* 0x000fe200020f0eff */
[----:B--2---:R-:W-:Y:S01]  /*c320*/  IMAD R7, R75, 0x27, RZ ;  /* 0x000000274b077824 */ /* 0x004fe200078e02ff */
[----:B------:R-:W-:-:S02]  /*c330*/  IADD3 R6, P5, R103, R72, RZ ;  /* 0x0000004867067210 */ /* 0x000fc40007fbe0ff */
[----:B------:R-:W-:Y:S02]  /*c340*/  PRMT R2, R31, 0x7632, R2 ;  /* 0x000076321f027816 */ /* 0x000fe40000000002 */
[----:B0-----:R-:W-:Y:S02]  /*c350*/  PRMT R15, R30, 0x7632, R15 ;  /* 0x000076321e0f7816 */ /* 0x001fe4000000000f */
[----:B------:R-:W-:Y:S02]  /*c360*/  IADD3 R14, P6, R97, R72, RZ ;  /* 0x00000048610e7210 */ /* 0x000fe40007fde0ff */
[----:B------:R-:W-:Y:S01]  /*c370*/  LEA.HI.X.SX32 R7, R7, R73, 0x1, P5 ;  /* 0x0000004907077211 */ /* 0x000fe200028f0eff */
[----:B------:R0:W-:Y:S01]  /*c380*/  STG.E.U16 desc[UR6][R4.64], R15 ;  /* 0x0000000f04007986 */ /* 0x0001e2000c101506 */
[----:B------:R-:W-:-:S03]  /*c390*/  PRMT R28, R65, 0x7632, R28 ;  /* 0x00007632411c7816 */ /* 0x000fc6000000001c */
[----:B------:R1:W-:Y:S04]  /*c3a0*/  STG.E.U16 desc[UR6][R16.64], R31 ;  /* 0x0000001f10007986 */ /* 0x0003e8000c101506 */
[----:B------:R2:W-:Y:S01]  /*c3b0*/  STG.E.U16 desc[UR6][R6.64], R2 ;  /* 0x0000000206007986 */ /* 0x0005e2000c101506 */
[-C--:B0-----:R-:W-:Y:S01]  /*c3c0*/  LEA.HI.X.SX32 R15, R95, R73.reuse, 0x1, P6 ;  /* 0x000000495f0f7211 */ /* 0x081fe200030f0eff */
[----:B------:R-:W-:Y:S01]  /*c3d0*/  IMAD R95, R75, 0x56, RZ ;  /* 0x000000564b5f7824 */ /* 0x000fe200078e02ff */
[-C--:B------:R-:W-:Y:S02]  /*c3e0*/  IADD3 R4, P5, R99, R72.reuse, RZ ;  /* 0x0000004863047210 */ /* 0x080fe40007fbe0ff */
[-C--:B-1----:R-:W-:Y:S01]  /*c3f0*/  IADD3 R16, P4, R81, R72.reuse, RZ ;  /* 0x0000004851107210 */ /* 0x082fe20007f9e0ff */
[----:B------:R0:W-:Y:S01]  /*c400*/  STG.E.U16 desc[UR6][R14.64], R32 ;  /* 0x000000200e007986 */ /* 0x0001e2000c101506 */
[-C--:B------:R-:W-:Y:S01]  /*c410*/  LEA.HI.X.SX32 R5, R13, R73.reuse, 0x1, P5 ;  /* 0x000000490d057211 */ /* 0x080fe200028f0eff */
[----:B------:R-:W-:Y:S01]  /*c420*/  IMAD R13, R75, 0x2d, RZ ;  /* 0x0000002d4b0d7824 */ /* 0x000fe200078e02ff */
[----:B--2---:R-:W-:Y:S01]  /*c430*/  IADD3 R6, P5, R95, R72, RZ ;  /* 0x000000485f067210 */ /* 0x004fe20007fbe0ff */
[----:B------:R-:W-:Y:S01]  /*c440*/  IMAD R7, R75, 0x2b, RZ ;  /* 0x0000002b4b077824 */ /* 0x000fe200078e02ff */
[----:B------:R-:W-:Y:S01]  /*c450*/  PRMT R2, R33, 0x7632, R2 ;  /* 0x0000763221027816 */ /* 0x000fe20000000002 */
[----:B------:R1:W-:Y:S01]  /*c460*/  STG.E.U16 desc[UR6][R4.64], R8 ;  /* 0x0000000804007986 */ /* 0x0003e2000c101506 */
[----:B------:R-:W-:Y:S01]  /*c470*/  IMAD R31, R75, 0x60, RZ ;  /* 0x000000604b1f7824 */ /* 0x000fe200078e02ff */
[----:B------:R-:W-:-:S02]  /*c480*/  LEA.HI.X.SX32 R17, R21, R73, 0x1, P4 ;  /* 0x0000004915117211 */ /* 0x000fc400020f0eff */
[----:B------:R-:W-:Y:S01]  /*c490*/  LEA.HI.X.SX32 R7, R7, R73, 0x1, P5 ;  /* 0x0000004907077211 */ /* 0x000fe200028f0eff */
[----:B------:R2:W-:Y:S01]  /*c4a0*/  STG.E.U16 desc[UR6][R18.64], R33 ;  /* 0x0000002112007986 */ /* 0x0005e2000c101506 */
[----:B0-----:R-:W-:-:S03]  /*c4b0*/  IADD3 R14, P6, R79, R72, RZ ;  /* 0x000000484f0e7210 */ /* 0x001fc60007fde0ff */
[----:B------:R0:W-:Y:S01]  /*c4c0*/  STG.E.U16 desc[UR6][R6.64], R2 ;  /* 0x0000000206007986 */ /* 0x0001e2000c101506 */
[-C--:B------:R-:W-:Y:S02]  /*c4d0*/  LEA.HI.X.SX32 R15, R109, R73.reuse, 0x1, P6 ;  /* 0x000000496d0f7211 */ /* 0x080fe400030f0eff */
[----:B-1----:R-:W-:Y:S02]  /*c4e0*/  IADD3 R4, P5, R91, R72, RZ ;  /* 0x000000485b047210 */ /* 0x002fe40007fbe0ff */
[----:B------:R-:W-:Y:S01]  /*c4f0*/  PRMT R8, R40, 0x7632, R8 ;  /* 0x0000763228087816 */ /* 0x000fe20000000008 */
[----:B------:R1:W-:Y:S01]  /*c500*/  STG.E.U16 desc[UR6][R14.64], R34 ;  /* 0x000000220e007986 */ /* 0x0003e2000c101506 */
[----:B------:R-:W-:Y:S01]  /*c510*/  LEA.HI.X.SX32 R5, R13, R73, 0x1, P5 ;  /* 0x000000490d057211 */ /* 0x000fe200028f0eff */
[C---:B--2---:R-:W-:Y:S01]  /*c520*/  IMAD R33, R75.reuse, 0x64, RZ ;  /* 0x000000644b217824 */ /* 0x044fe200078e02ff */
[----:B------:R-:W2:Y:S01]  /*c530*/  LDC R18, c[0x0][0x278] ;  /* 0x00009e00ff127b82 */ /* 0x000ea20000000800 */
[----:B------:R-:W-:-:S02]  /*c540*/  IMAD R13, R75, 0x31, RZ ;  /* 0x000000314b0d7824 */ /* 0x000fc400078e02ff */
[----:B0-----:R-:W-:Y:S01]  /*c550*/  IMAD R7, R75, 0x2f, RZ ;  /* 0x0000002f4b077824 */ /* 0x001fe200078e02ff */
[-C--:B------:R-:W-:Y:S01]  /*c560*/  IADD3 R6, P5, R85, R72.reuse, RZ ;  /* 0x0000004855067210 */ /* 0x080fe20007fbe0ff */
[----:B------:R-:W-:Y:S01]  /*c570*/  IMAD R19, R75, 0x70, RZ ;  /* 0x000000704b137824 */ /* 0x000fe200078e02ff */
[----:B------:R-:W-:Y:S02]  /*c580*/  PRMT R2, R35, 0x7632, R2 ;  /* 0x0000763223027816 */ /* 0x000fe40000000002 */
[-C--:B------:R-:W-:Y:S02]  /*c590*/  LEA.HI.X.SX32 R7, R7, R73.reuse, 0x1, P5 ;  /* 0x0000004907077211 */ /* 0x080fe400028f0eff */
[----:B-1----:R-:W-:Y:S02]  /*c5a0*/  PRMT R15, R34, 0x7632, R15 ;  /* 0x00007632220f7816 */ /* 0x002fe4000000000f */
[-C--:B------:R-:W-:Y:S02]  /*c5b0*/  IADD3 R14, P6, R31, R72.reuse, RZ ;  /* 0x000000481f0e7210 */ /* 0x080fe40007fde0ff */
[-C--:B------:R-:W-:Y:S01]  /*c5c0*/  IADD3 R20, P4, R33, R72.reuse, RZ ;  /* 0x0000004821147210 */ /* 0x080fe20007f9e0ff */
[----:B------:R0:W-:Y:S03]  /*c5d0*/  STG.E.U16 desc[UR6][R4.64], R15 ;  /* 0x0000000f04007986 */ /* 0x0001e6000c101506 */
[----:B------:R-:W-:Y:S01]  /*c5e0*/  LEA.HI.X.SX32 R21, R113, R73, 0x1, P4 ;  /* 0x0000004971157211 */ /* 0x000fe200020f0eff */
[----:B------:R1:W-:Y:S01]  /*c5f0*/  STG.E.U16 desc[UR6][R16.64], R35 ;  /* 0x0000002310007986 */ /* 0x0003e2000c101506 */
[----:B------:R-:W-:-:S03]  /*c600*/  IADD3 R106, P4, R25, R72, RZ ;  /* 0x00000048196a7210 */ /* 0x000fc60007f9e0ff */
[----:B------:R3:W-:Y:S01]  /*c610*/  STG.E.U16 desc[UR6][R6.64], R2 ;  /* 0x0000000206007986 */ /* 0x0007e2000c101506 */
[-C--:B------:R-:W-:Y:S02]  /*c620*/  LEA.HI.X.SX32 R107, R117, R73.reuse, 0x1, P4 ;  /* 0x00000049756b7211 */ /* 0x080fe400020f0eff */
[-C--:B0-----:R-:W-:Y:S02]  /*c630*/  IADD3 R4, P5, R89, R72.reuse, RZ ;  /* 0x0000004859047210 */ /* 0x081fe40007fbe0ff */
[-C--:B------:R-:W-:Y:S02]  /*c640*/  LEA.HI.X.SX32 R15, R111, R73.reuse, 0x1, P6 ;  /* 0x000000496f0f7211 */ /* 0x080fe400030f0eff */
[-C--:B------:R-:W-:Y:S01]  /*c650*/  LEA.HI.X.SX32 R5, R13, R73.reuse, 0x1, P5 ;  /* 0x000000490d057211 */ /* 0x080fe200028f0eff */
[C---:B-1----:R-:W-:Y:S01]  /*c660*/  IMAD R35, R75.reuse, 0x6a, RZ ;  /* 0x0000006a4b237824 */ /* 0x042fe200078e02ff */
[----:B------:R-:W-:Y:S01]  /*c670*/  PRMT R16, R42, 0x7632, R16 ;  /* 0x000076322a107816 */ /* 0x000fe20000000010 */
[----:B------:R0:W-:Y:S01]  /*c680*/  STG.E.U16 desc[UR6][R14.64], R40 ;  /* 0x000000280e007986 */ /* 0x0001e2000c101506 */
[----:B---3--:R-:W-:Y:S01]  /*c690*/  IMAD R7, R75, 0x33, RZ ;  /* 0x000000334b077824 */ /* 0x008fe200078e02ff */
[-C--:B------:R-:W-:Y:S01]  /*c6a0*/  IADD3 R6, P5, R77, R72.reuse, RZ ;  /* 0x000000484d067210 */ /* 0x080fe20007fbe0ff */
[----:B------:R-:W-:Y:S01]  /*c6b0*/  IMAD R13, R75, 0x35, RZ ;  /* 0x000000354b0d7824 */ /* 0x000fe200078e02ff */
[----:B------:R-:W-:Y:S01]  /*c6c0*/  PRMT R2, R41, 0x7632, R2 ;  /* 0x0000763229027816 */ /* 0x000fe20000000002 */
[----:B------:R1:W-:Y:S01]  /*c6d0*/  STG.E.U16 desc[UR6][R4.64], R8 ;  /* 0x0000000804007986 */ /* 0x0003e2000c101506 */
[----:B------:R-:W-:Y:S01]  /*c6e0*/  LEA.HI.X.SX32 R7, R7, R73, 0x1, P5 ;  /* 0x0000004907077211 */ /* 0x000fe200028f0eff */
[----:B------:R-:W-:Y:S01]  /*c6f0*/  IMAD R17, R75, 0x76, RZ ;  /* 0x000000764b117824 */ /* 0x000fe200078e02ff */
[----:B------:R-:W3:Y:S01]  /*c700*/  LDC R111, c[0x0][0x278] ;  /* 0x00009e00ff6f7b82 */ /* 0x000ee20000000800 */
[----:B------:R4:W-:Y:S01]  /*c710*/  STG.E.U16 desc[UR6][R20.64], R41 ;  /* 0x0000002914007986 */ /* 0x0009e2000c101506 */
[----:B0-----:R-:W-:-:S03]  /*c720*/  IADD3 R14, P6, R23, R72, RZ ;  /* 0x00000048170e7210 */ /* 0x001fc60007fde0ff */
[----:B------:R0:W-:Y:S01]  /*c730*/  STG.E.U16 desc[UR6][R6.64], R2 ;  /* 0x0000000206007986 */ /* 0x0001e2000c101506 */
[-C--:B------:R-:W-:Y:S02]  /*c740*/  LEA.HI.X.SX32 R15, R115, R73.reuse, 0x1, P6 ;  /* 0x00000049730f7211 */ /* 0x080fe400030f0eff */
[-C--:B-1----:R-:W-:Y:S02]  /*c750*/  IADD3 R4, P5, R35, R72.reuse, RZ ;  /* 0x0000004823047210 */ /* 0x082fe40007fbe0ff */
[----:B------:R-:W-:Y:S01]  /*c760*/  PRMT R8, R36, 0x7632, R8 ;  /* 0x0000763224087816 */ /* 0x000fe20000000008 */
[----:B------:R1:W-:Y:S01]  /*c770*/  STG.E.U16 desc[UR6][R14.64], R42 ;  /* 0x0000002a0e007986 */ /* 0x0003e2000c101506 */
[----:B------:R-:W-:Y:S01]  /*c780*/  LEA.HI.X.SX32 R5, R13, R73, 0x1, P5 ;  /* 0x000000490d057211 */ /* 0x000fe200028f0eff */
[----:B------:R-:W-:Y:S01]  /*c790*/  IMAD R13, R75, 0x39, RZ ;  /* 0x000000394b0d7824 */ /* 0x000fe200078e02ff */
[-C--:B----4-:R-:W-:Y:S01]  /*c7a0*/  IADD3 R20, P6, R19, R72.reuse, RZ ;  /* 0x0000004813147210 */ /* 0x090fe20007fde0ff */
[----:B0-----:R-:W-:Y:S01]  /*c7b0*/  IMAD R7, R75, 0x37, RZ ;  /* 0x000000374b077824 */ /* 0x001fe200078e02ff */
[----:B------:R-:W-:Y:S01]  /*c7c0*/  IADD3 R6, P5, R27, R72, RZ ;  /* 0x000000481b067210 */ /* 0x000fe20007fbe0ff */
[----:B------:R0:W-:Y:S01]  /*c7d0*/  STG.E.U16 desc[UR6][R4.64], R16 ;  /* 0x0000001004007986 */ /* 0x0001e2000c101506 */
[----:B------:R-:W-:-:S02]  /*c7e0*/  PRMT R2, R43, 0x7632, R2 ;  /* 0x000076322b027816 */ /* 0x000fc40000000002 */
[-C--:B------:R-:W-:Y:S01]  /*c7f0*/  LEA.HI.X.SX32 R7, R7, R73.reuse, 0x1, P5 ;  /* 0x0000004907077211 */ /* 0x080fe200028f0eff */
[----:B------:R-:W-:Y:S01]  /*c800*/  STG.E.U16 desc[UR6][R106.64], R43 ;  /* 0x0000002b6a007986 */ /* 0x000fe2000c101506 */
[-C--:B------:R-:W-:Y:S01]  /*c810*/  IADD3 R40, P5, R29, R72.reuse, RZ ;  /* 0x000000481d287210 */ /* 0x080fe20007fbe0ff */
[----:B-1----:R-:W-:Y:S01]  /*c820*/  IMAD R15, R75, 0x74, RZ ;  /* 0x000000744b0f7824 */ /* 0x002fe200078e02ff */
[-C--:B------:R-:W-:Y:S01]  /*c830*/  LEA.HI.X.SX32 R21, R119, R73.reuse, 0x1, P6 ;  /* 0x0000004977157211 */ /* 0x080fe200030f0eff */
[----:B------:R1:W-:Y:S01]  /*c840*/  STG.E.U16 desc[UR6][R6.64], R2 ;  /* 0x0000000206007986 */ /* 0x0003e2000c101506 */
[-C--:B------:R-:W-:Y:S01]  /*c850*/  LEA.HI.X.SX32 R41, R13, R73.reuse, 0x1, P5 ;  /* 0x000000490d297211 */ /* 0x080fe200028f0eff */
[----:B------:R-:W-:Y:S01]  /*c860*/  IMAD R13, R75, 0x7c, RZ ;  /* 0x0000007c4b0d7824 */ /* 0x000fe200078e02ff */
[----:B------:R-:W-:Y:S01]  /*c870*/  IADD3 R108, P4, R15, R72, RZ ;  /* 0x000000480f6c7210 */ /* 0x000fe20007f9e0ff */
[----:B0-----:R-:W0:Y:S01]  /*c880*/  LDC R4, c[0x0][0x278] ;  /* 0x00009e00ff047b82 */ /* 0x001e220000000800 */
[----:B------:R-:W-:Y:S01]  /*c890*/  IMAD R5, R75, 0x78, RZ ;  /* 0x000000784b057824 */ /* 0x000fe200078e02ff */
[----:B------:R4:W-:Y:S01]  /*c8a0*/  STG.E.U16 desc[UR6][R20.64], R36 ;  /* 0x0000002414007986 */ /* 0x0009e2000c101506 */
[----:B------:R-:W-:-:S02]  /*c8b0*/  LEA.HI.X.SX32 R109, R121, R73, 0x1, P4 ;  /* 0x00000049796d7211 */ /* 0x000fc400020f0eff */
[----:B------:R-:W-:Y:S01]  /*c8c0*/  PRMT R14, R37, 0x7632, R14 ;  /* 0x00007632250e7816 */ /* 0x000fe2000000000e */
[----:B------:R5:W-:Y:S01]  /*c8d0*/  STG.E.U16 desc[UR6][R40.64], R8 ;  /* 0x0000000828007986 */ /* 0x000be2000c101506 */
[-C--:B------:R-:W-:Y:S01]  /*c8e0*/  IADD3 R42, P6, R5, R72.reuse, RZ ;  /* 0x00000048052a7210 */ /* 0x080fe20007fde0ff */
[----:B-1----:R-:W1:Y:S01]  /*c8f0*/  LDC R2, c[0x0][0x278] ;  /* 0x00009e00ff027b82 */ /* 0x002e620000000800 */
[----:B------:R-:W-:Y:S01]  /*c900*/  IMAD R7, R75, 0x3b, RZ ;  /* 0x0000003b4b077824 */ /* 0x000fe200078e02ff */
[-C--:B------:R-:W-:Y:S01]  /*c910*/  IADD3 R6, P5, R17, R72.reuse, RZ ;  /* 0x0000004811067210 */ /* 0x080fe20007fbe0ff */
[----:B------:R2:W-:Y:S01]  /*c920*/  STG.E.U16 desc[UR6][R108.64], R37 ;  /* 0x000000256c007986 */ /* 0x0005e2000c101506 */
[-C--:B------:R-:W-:Y:S02]  /*c930*/  LEA.HI.X.SX32 R43, R123, R73.reuse, 0x1, P6 ;  /* 0x000000497b2b7211 */ /* 0x080fe400030f0eff */
[----:B------:R-:W-:Y:S01]  /*c940*/  LEA.HI.X.SX32 R7, R7, R73, 0x1, P5 ;  /* 0x0000004907077211 */ /* 0x000fe200028f0eff */
[----:B----4-:R-:W-:Y:S01]  /*c950*/  IMAD R21, R75, 0x7a, RZ ;  /* 0x0000007a4b157824 */ /* 0x010fe200078e02ff */
[----:B------:R-:W4:Y:S01]  /*c960*/  LDC R107, c[0x0][0x278] ;  /* 0x00009e00ff6b7b82 */ /* 0x000f220000000800 */
[-C--:B------:R-:W-:Y:S01]  /*c970*/  IADD3 R36, P5, R13, R72.reuse, RZ ;  /* 0x000000480d247210 */ /* 0x080fe20007fbe0ff */
[----:B-----5:R-:W-:Y:S01]  /*c980*/  IMAD R41, R75, 0x3d, RZ ;  /* 0x0000003d4b297824 */ /* 0x020fe200078e02ff */
[----:B------:R5:W-:Y:S01]  /*c990*/  STG.E.U16 desc[UR6][R6.64], R14 ;  /* 0x0000000e06007986 */ /* 0x000be2000c101506 */
[----:B------:R-:W-:-:S02]  /*c9a0*/  IADD3 R40, P4, R21, R72, RZ ;  /* 0x0000004815287210 */ /* 0x000fc40007f9e0ff */
[----:B------:R-:W-:Y:S01]  /*c9b0*/  PRMT R20, R38, 0x7632, R20 ;  /* 0x0000763226147816 */ /* 0x000fe20000000014 */
[----:B------:R3:W-:Y:S01]  /*c9c0*/  STG.E.U16 desc[UR6][R42.64], R38 ;  /* 0x000000262a007986 */ /* 0x0007e2000c101506 */
[----:B--2---:R-:W2:Y:S01]  /*c9d0*/  LDC R109, c[0x0][0x278] ;  /* 0x00009e00ff6d7b82 */ /* 0x004ea20000000800 */
[-C--:B------:R-:W-:Y:S02]  /*c9e0*/  LEA.HI.X.SX32 R41, R41, R73.reuse, 0x1, P4 ;  /* 0x0000004929297211 */ /* 0x080fe400020f0eff */
[----:B------:R-:W-:-:S03]  /*c9f0*/  LEA.HI.X.SX32 R37, R125, R73, 0x1, P5 ;  /* 0x000000497d257211 */ /* 0x000fc600028f0eff */
[----:B------:R0:W-:Y:S01]  /*ca00*/  STG.E.U16 desc[UR6][R40.64], R20 ;  /* 0x0000001428007986 */ /* 0x0001e2000c101506 */
[----:B-----5:R-:W-:Y:S01]  /*ca10*/  IMAD R7, R75, 0x7e, RZ ;  /* 0x0000007e4b077824 */ /* 0x020fe200078e02ff */
[----:B------:R-:W5:Y:S01]  /*ca20*/  LDC R6, c[0x0][0x278] ;  /* 0x00009e00ff067b82 */ /* 0x000f620000000800 */
[----:B-1----:R-:W-:Y:S01]  /*ca30*/  IMAD R113, R2, 0x82, RZ ;  /* 0x0000008202717824 */ /* 0x002fe200078e02ff */
[----:B------:R-:W-:Y:S01]  /*ca40*/  PRMT R14, R39, 0x7632, R14 ;  /* 0x00007632270e7816 */ /* 0x000fe2000000000e */
[----:B---3--:R-:W-:Y:S01]  /*ca50*/  IMAD R43, R75, 0x3f, RZ ;  /* 0x0000003f4b2b7824 */ /* 0x008fe200078e02ff */
[-C--:B------:R-:W-:Y:S01]  /*ca60*/  IADD3 R42, P4, R7, R72.reuse, RZ ;  /* 0x00000048072a7210 */ /* 0x080fe20007f9e0ff */
[----:B------:R1:W-:Y:S01]  /*ca70*/  STG.E.U16 desc[UR6][R36.64], R39 ;  /* 0x0000002724007986 */ /* 0x0003e2000c101506 */
[----:B------:R-:W-:Y:S01]  /*ca80*/  IADD3 RZ, P5, R113, R72, RZ ;  /* 0x0000004871ff7210 */ /* 0x000fe20007fbe0ff */
[----:B------:R-:W-:Y:S01]  /*ca90*/  IMAD R38, R111, 0x82, R22 ;  /* 0x000000826f267824 */ /* 0x000fe200078e0216 */
[----:B------:R-:W3:Y:S01]  /*caa0*/  LDC R2, c[0x0][0x278] ;  /* 0x00009e00ff027b82 */ /* 0x000ee20000000800 */
[----:B------:R-:W-:-:S02]  /*cab0*/  LEA.HI.X.SX32 R43, R43, R73, 0x1, P4 ;  /* 0x000000492b2b7211 */ /* 0x000fc400020f0eff */
[-C--:B----4-:R-:W-:Y:S01]  /*cac0*/  LEA RZ, P4, R107, R72.reuse, 0x7 ;  /* 0x000000486bff7211 */ /* 0x090fe200078838ff */
[----:B0-----:R-:W-:Y:S01]  /*cad0*/  IMAD R107, R4, 0x84, RZ ;  /* 0x00000084046b7824 */ /* 0x001fe200078e02ff */
[C---:B------:R-:W-:Y:S01]  /*cae0*/  SHF.L.U32 R41, R75.reuse, 0x6, RZ ;  /* 0x000000064b297819 */ /* 0x040fe200000006ff */
[----:B------:R0:W-:Y:S01]  /*caf0*/  STG.E.U16 desc[UR6][R42.64], R14 ;  /* 0x0000000e2a007986 */ /* 0x0001e2000c101506 */
[----:B------:R-:W-:Y:S01]  /*cb00*/  PRMT R20, R48, 0x7632, R20 ;  /* 0x0000763230147816 */ /* 0x000fe20000000014 */
[----:B------:R-:W4:Y:S01]  /*cb10*/  LDC R4, c[0x0][0x278] ;  /* 0x00009e00ff047b82 */ /* 0x000f220000000800 */
[----:B-1----:R-:W-:Y:S01]  /*cb20*/  IMAD R39, R75, 0x41, RZ ;  /* 0x000000414b277824 */ /* 0x002fe200078e02ff */
[----:B------:R-:W-:Y:S01]  /*cb30*/  IADD3 R40, P6, R107, R72, RZ ;  /* 0x000000486b287210 */ /* 0x000fe20007fde0ff */
[----:B--2---:R-:W-:Y:S01]  /*cb40*/  IMAD R36, R109, 0x80, R22 ;  /* 0x000000806d247824 */ /* 0x004fe200078e0216 */
[-C--:B------:R-:W-:Y:S02]  /*cb50*/  LEA.HI.X.SX32 R37, R41, R73.reuse, 0x1, P4 ;  /* 0x0000004929257211 */ /* 0x080fe400020f0eff */
[----:B------:R-:W-:-:S02]  /*cb60*/  LEA.HI.X.SX32 R39, R39, R73, 0x1, P5 ;  /* 0x0000004927277211 */ /* 0x000fc400028f0eff */
[----:B------:R-:W1:Y:S01]  /*cb70*/  LDC R8, c[0x0][0x278] ;  /* 0x00009e00ff087b82 */ /* 0x000e620000000800 */
[----:B------:R-:W-:Y:S01]  /*cb80*/  LEA.HI.X.SX32 R41, R127, R73, 0x1, P6 ;  /* 0x000000497f297211 */ /* 0x000fe200030f0eff */
[----:B------:R2:W-:Y:S01]  /*cb90*/  STG.E.U16 desc[UR6][R36.64], R48 ;  /* 0x0000003024007986 */ /* 0x0005e2000c101506 */
[----:B------:R-:W-:Y:S01]  /*cba0*/  PRMT R22, R49, 0x7632, R22 ;  /* 0x0000763231167816 */ /* 0x000fe20000000016 */
[----:B-----5:R-:W-:Y:S02]  /*cbb0*/  IMAD R109, R6, 0x88, RZ ;  /* 0x00000088066d7824 */ /* 0x020fe400078e02ff */
[----:B------:R5:W-:Y:S01]  /*cbc0*/  STG.E.U16 desc[UR6][R38.64], R20 ;  /* 0x0000001426007986 */ /* 0x000be2000c101506 */
[----:B0-----:R-:W-:Y:S01]  /*cbd0*/  IMAD R43, R75, 0x43, RZ ;  /* 0x000000434b2b7824 */ /* 0x001fe200078e02ff */
[----:B------:R-:W0:Y:S01]  /*cbe0*/  LDC R14, c[0x0][0x278] ;  /* 0x00009e00ff0e7b82 */ /* 0x000e220000000800 */
[----:B---3--:R-:W-:Y:S01]  /*cbf0*/  IMAD R107, R2, 0x86, RZ ;  /* 0x00000086026b7824 */ /* 0x008fe200078e02ff */
[----:B------:R4:W-:Y:S04]  /*cc00*/  STG.E.U16 desc[UR6][R40.64], R49 ;  /* 0x0000003128007986 */ /* 0x0009e8000c101506 */
[----:B--2---:R-:W-:-:S02]  /*cc10*/  IADD3 R36, P5, R107, R72, RZ ;  /* 0x000000486b247210 */ /* 0x004fc40007fbe0ff */
[----:B------:R-:W2:Y:S01]  /*cc20*/  LDC R2, c[0x0][0x278] ;  /* 0x00009e00ff027b82 */ /* 0x000ea20000000800 */
[----:B-----5:R-:W-:Y:S02]  /*cc30*/  IADD3 R38, P4, R109, R72, RZ ;  /* 0x000000486d267210 */ /* 0x020fe40007f9e0ff */
[----:B------:R-:W-:Y:S01]  /*cc40*/  LEA.HI.X.SX32 R37, R43, R73, 0x1, P5 ;  /* 0x000000492b257211 */ /* 0x000fe200028f0eff */
[----:B----4-:R-:W-:Y:S01]  /*cc50*/  IMAD R49, R4, 0x8c, RZ ;  /* 0x0000008c04317824 */ /* 0x010fe200078e02ff */
[----:B------:R-:W-:-:S03]  /*cc60*/  PRMT R20, R50, 0x7632, R20 ;  /* 0x0000763232147816 */ /* 0x000fc60000000014 */
[----:B------:R-:W3:Y:S01]  /*cc70*/  LDC R16, c[0x0][0x278] ;  /* 0x00009e00ff107b82 */ /* 0x000ee20000000800 */
[----:B-1----:R-:W-:Y:S01]  /*cc80*/  IMAD R39, R8, 0x8a, RZ ;  /* 0x0000008a08277824 */ /* 0x002fe200078e02ff */
[----:B------:R1:W-:Y:S01]  /*cc90*/  STG.E.U16 desc[UR6][R36.64], R22 ;  /* 0x0000001624007986 */ /* 0x0003e2000c101506 */
[----:B------:R-:W-:Y:S01]  /*cca0*/  IMAD R41, R75, 0x45, RZ ;  /* 0x000000454b297824 */ /* 0x000fe200078e02ff */
[-C--:B------:R-:W-:Y:S02]  /*ccb0*/  IADD3 R42, P6, R49, R72.reuse, RZ ;  /* 0x00000048312a7210 */ /* 0x080fe40007fde0ff */
[----:B------:R-:W-:Y:S02]  /*ccc0*/  IADD3 R40, P5, R39, R72, RZ ;  /* 0x0000004827287210 */ /* 0x000fe40007fbe0ff */
[----:B------:R-:W4:Y:S01]  /*ccd0*/  LDC R4, c[0x0][0x278] ;  /* 0x00009e00ff047b82 */ /* 0x000f220000000800 */
[-C--:B------:R-:W-:Y:S01]  /*cce0*/  LEA.HI.X.SX32 R39, R129, R73.reuse, 0x1, P4 ;  /* 0x0000004981277211 */ /* 0x080fe200020f0eff */
[----:B0-----:R-:W-:Y:S01]  /*ccf0*/  IMAD R49, R14, 0x8e, RZ ;  /* 0x0000008e0e317824 */ /* 0x001fe200078e02ff */
[----:B------:R-:W-:-:S02]  /*cd00*/  LEA.HI.X.SX32 R41, R41, R73, 0x1, P5 ;  /* 0x0000004929297211 */ /* 0x000fc400028f0eff */
[-C--:B------:R-:W-:Y:S01]  /*cd10*/  LEA.HI.X.SX32 R43, R131, R73.reuse, 0x1, P6 ;  /* 0x00000049832b7211 */ /* 0x080fe200030f0eff */
[----:B------:R2:W-:Y:S01]  /*cd20*/  STG.E.U16 desc[UR6][R38.64], R50 ;  /* 0x0000003226007986 */ /* 0x0005e2000c101506 */
[----:B-1----:R-:W-:Y:S01]  /*cd30*/  IADD3 R36, P5, R49, R72, RZ ;  /* 0x0000004831247210 */ /* 0x002fe20007fbe0ff */
[----:B------:R-:W0:Y:S01]  /*cd40*/  LDC R6, c[0x0][0x278] ;  /* 0x00009e00ff067b82 */ /* 0x000e220000000800 */
[----:B------:R-:W-:Y:S01]  /*cd50*/  IMAD R49, R18, 0x94, RZ ;  /* 0x0000009412317824 */ /* 0x000fe200078e02ff */
[----:B------:R1:W-:Y:S01]  /*cd60*/  STG.E.U16 desc[UR6][R40.64], R20 ;  /* 0x0000001428007986 */ /* 0x0003e2000c101506 */
[----:B------:R-:W-:Y:S01]  /*cd70*/  IMAD R37, R75, 0x47, RZ ;  /* 0x000000474b257824 */ /* 0x000fe200078e02ff */
[----:B------:R-:W-:Y:S02]  /*cd80*/  PRMT R22, R45, 0x7632, R22 ;  /* 0x000076322d167816 */ /* 0x000fe40000000016 */
[----:B------:R5:W-:Y:S02]  /*cd90*/  STG.E.U16 desc[UR6][R42.64], R51 ;  /* 0x000000332a007986 */ /* 0x000be4000c101506 */
[----:B------:R-:W0:Y:S01]  /*cda0*/  LDC R8, c[0x0][0x278] ;  /* 0x00009e00ff087b82 */ /* 0x000e220000000800 */
[----:B---3--:R-:W-:Y:S01]  /*cdb0*/  IMAD R107, R16, 0x90, RZ ;  /* 0x00000090106b7824 */ /* 0x008fe200078e02ff */
[----:B------:R-:W-:Y:S01]  /*cdc0*/  LEA.HI.X.SX32 R37, R37, R73, 0x1, P5 ;  /* 0x0000004925257211 */ /* 0x000fe200028f0eff */
[----:B--2---:R-:W-:-:S03]  /*cdd0*/  IMAD R39, R2, 0x92, RZ ;  /* 0x0000009202277824 */ /* 0x004fc600078e02ff */
[-C--:B------:R-:W-:Y:S01]  /*cde0*/  IADD3 R38, P4, R107, R72.reuse, RZ ;  /* 0x000000486b267210 */ /* 0x080fe20007f9e0ff */
[----:B-1----:R-:W-:Y:S01]  /*cdf0*/  IMAD R41, R75, 0x49, RZ ;  /* 0x000000494b297824 */ /* 0x002fe200078e02ff */
[----:B------:R-:W1:Y:S01]  /*ce00*/  LDC R14, c[0x0][0x278] ;  /* 0x00009e00ff0e7b82 */ /* 0x000e620000000800 */
[-C--:B------:R-:W-:Y:S01]  /*ce10*/  IADD3 R40, P5, R39, R72.reuse, RZ ;  /* 0x0000004827287210 */ /* 0x080fe20007fbe0ff */
[----:B------:R2:W-:Y:S01]  /*ce20*/  STG.E.U16 desc[UR6][R36.64], R24 ;  /* 0x0000001824007986 */ /* 0x0005e2000c101506 */
[----:B-----5:R-:W-:Y:S01]  /*ce30*/  IADD3 R42, P6, R49, R72, RZ ;  /* 0x00000048312a7210 */ /* 0x020fe20007fde0ff */
[----:B----4-:R-:W-:Y:S01]  /*ce40*/  IMAD R49, R4, 0x96, RZ ;  /* 0x0000009604317824 */ /* 0x010fe200078e02ff */
[-C--:B------:R-:W-:Y:S02]  /*ce50*/  LEA.HI.X.SX32 R39, R105, R73.reuse, 0x1, P4 ;  /* 0x0000004969277211 */ /* 0x080fe400020f0eff */
[-C--:B------:R-:W-:Y:S01]  /*ce60*/  LEA.HI.X.SX32 R41, R41, R73.reuse, 0x1, P5 ;  /* 0x0000004929297211 */ /* 0x080fe200028f0eff */
[----:B------:R-:W3:Y:S01]  /*ce70*/  LDC R2, c[0x0][0x278] ;  /* 0x00009e00ff027b82 */ /* 0x000ee20000000800 */
[----:B0-----:R-:W-:Y:S01]  /*ce80*/  IMAD R51, R6, 0x98, RZ ;  /* 0x0000009806337824 */ /* 0x001fe200078e02ff */
[----:B------:R-:W-:Y:S01]  /*ce90*/  PRMT R20, R44, 0x7632, R20 ;  /* 0x000076322c147816 */ /* 0x000fe20000000014 */
[----:B------:R0:W-:Y:S01]  /*cea0*/  STG.E.U16 desc[UR6][R38.64], R44 ;  /* 0x0000002c26007986 */ /* 0x0001e2000c101506 */
[----:B------:R-:W-:Y:S01]  /*ceb0*/  LEA.HI.X.SX32 R43, R133, R73, 0x1, P6 ;  /* 0x00000049852b7211 */ /* 0x000fe200030f0eff */
[----:B--2---:R-:W-:-:S02]  /*cec0*/  IMAD R37, R75, 0x4b, RZ ;  /* 0x0000004b4b257824 */ /* 0x004fc400078e02ff */
[----:B------:R2:W-:Y:S01]  /*ced0*/  STG.E.U16 desc[UR6][R40.64], R20 ;  /* 0x0000001428007986 */ /* 0x0005e2000c101506 */
[----:B------:R-:W4:Y:S01]  /*cee0*/  LDC R4, c[0x0][0x278] ;  /* 0x00009e00ff047b82 */ /* 0x000f220000000800 */
[-C--:B------:R-:W-:Y:S02]  /*cef0*/  IADD3 R36, P5, R49, R72.reuse, RZ ;  /* 0x0000004831247210 */ /* 0x080fe40007fbe0ff */
[----:B------:R1:W-:Y:S01]  /*cf00*/  STG.E.U16 desc[UR6][R42.64], R45 ;  /* 0x0000002d2a007986 */ /* 0x0003e2000c101506 */
[----:B------:R-:W-:Y:S02]  /*cf10*/  PRMT R24, R47, 0x7632, R24 ;  /* 0x000076322f187816 */ /* 0x000fe40000000018 */
[----:B------:R-:W-:Y:S01]  /*cf20*/  LEA.HI.X.SX32 R37, R37, R73, 0x1, P5 ;  /* 0x0000004925257211 */ /* 0x000fe200028f0eff */
[----:B0-----:R-:W-:Y:S01]  /*cf30*/  IMAD R39, R8, 0x9a, RZ ;  /* 0x0000009a08277824 */ /* 0x001fe200078e02ff */
[----:B------:R-:W0:Y:S01]  /*cf40*/  LDC R18, c[0x0][0x278] ;  /* 0x00009e00ff127b82 */ /* 0x000e220000000800 */
[----:B------:R-:W-:Y:S01]  /*cf50*/  IADD3 R38, P4, R51, R72, RZ ;  /* 0x0000004833267210 */ /* 0x000fe20007f9e0ff */
[----:B--2---:R-:W-:-:S02]  /*cf60*/  IMAD R41, R75, 0x4d, RZ ;  /* 0x0000004d4b297824 */ /* 0x004fc400078e02ff */
[-C--:B------:R-:W-:Y:S01]  /*cf70*/  IADD3 R40, P5, R39, R72.reuse, RZ ;  /* 0x0000004827287210 */ /* 0x080fe20007fbe0ff */
[----:B------:R2:W-:Y:S01]  /*cf80*/  STG.E.U16 desc[UR6][R36.64], R22 ;  /* 0x0000001624007986 */ /* 0x0005e2000c101506 */
[-C--:B------:R-:W-:Y:S01]  /*cf90*/  LEA.HI.X.SX32 R39, R101, R73.reuse, 0x1, P4 ;  /* 0x0000004965277211 */ /* 0x080fe200020f0eff */
[----:B-1----:R-:W-:Y:S01]  /*cfa0*/  IMAD R43, R14, 0x9c, RZ ;  /* 0x0000009c0e2b7824 */ /* 0x002fe200078e02ff */
[----:B------:R-:W1:Y:S01]  /*cfb0*/  LDC R16, c[0x0][0x278] ;  /* 0x00009e00ff107b82 */ /* 0x000e620000000800 */
[----:B---3--:R-:W-:Y:S01]  /*cfc0*/  IMAD R45, R2, 0x9e, RZ ;  /* 0x0000009e022d7824 */ /* 0x008fe200078e02ff */
[----:B------:R-:W-:Y:S01]  /*cfd0*/  LEA.HI.X.SX32 R41, R41, R73, 0x1, P5 ;  /* 0x0000004929297211 */ /* 0x000fe200028f0eff */
[----:B------:R4:W-:Y:S01]  /*cfe0*/  STG.E.U16 desc[UR6][R38.64], R46 ;  /* 0x0000002e26007986 */ /* 0x0009e2000c101506 */
[----:B------:R-:W-:Y:S02]  /*cff0*/  IADD3 R42, P6, R43, R72, RZ ;  /* 0x000000482b2a7210 */ /* 0x000fe40007fde0ff */
[----:B------:R-:W-:-:S02]  /*d000*/  PRMT R20, R46, 0x7632, R20 ;  /* 0x000076322e147816 */ /* 0x000fc40000000014 */
[----:B------:R-:W3:Y:S01]  /*d010*/  LDC R6, c[0x0][0x278] ;  /* 0x00009e00ff067b82 */ /* 0x000ee20000000800 */
[-C--:B------:R-:W-:Y:S01]  /*d020*/  LEA.HI.X.SX32 R43, R103, R73.reuse, 0x1, P6 ;  /* 0x00000049672b7211 */ /* 0x080fe200030f0eff */
[----:B--2---:R-:W-:Y:S01]  /*d030*/  IMAD R37, R75, 0x4f, RZ ;  /* 0x0000004f4b257824 */ /* 0x004fe200078e02ff */
[----:B------:R-:W-:Y:S01]  /*d040*/  IADD3 R36, P5, R45, R72, RZ ;  /* 0x000000482d247210 */ /* 0x000fe20007fbe0ff */
[----:B------:R2:W-:Y:S01]  /*d050*/  STG.E.U16 desc[UR6][R40.64], R20 ;  /* 0x0000001428007986 */ /* 0x0005e2000c101506 */
[----:B------:R-:W-:Y:S01]  /*d060*/  PRMT R22, R57, 0x7632, R22 ;  /* 0x0000763239167816 */ /* 0x000fe20000000016 */
[----:B----4-:R-:W-:Y:S02]  /*d070*/  IMAD R39, R4, 0xa2, RZ ;  /* 0x000000a204277824 */ /* 0x010fe400078e02ff */
[----:B------:R-:W4:Y:S01]  /*d080*/  LDC R8, c[0x0][0x278] ;  /* 0x00009e00ff087b82 */ /* 0x000f220000000800 */
[----:B0-----:R-:W-:Y:S01]  /*d090*/  IMAD R45, R18, 0xa4, RZ ;  /* 0x000000a4122d7824 */ /* 0x001fe200078e02ff */
[----:B------:R0:W-:Y:S01]  /*d0a0*/  STG.E.U16 desc[UR6][R42.64], R47 ;  /* 0x0000002f2a007986 */ /* 0x0001e2000c101506 */
[----:B------:R-:W-:-:S05]  /*d0b0*/  LEA.HI.X.SX32 R37, R37, R73, 0x1, P5 ;  /* 0x0000004925257211 */ /* 0x000fca00028f0eff */
[----:B------:R-:W5:Y:S01]  /*d0c0*/  LDC R2, c[0x0][0x278] ;  /* 0x00009e00ff027b82 */ /* 0x000f620000000800 */
[----:B-1----:R-:W-:Y:S01]  /*d0d0*/  IMAD R49, R16, 0xa0, RZ ;  /* 0x000000a010317824 */ /* 0x002fe200078e02ff */
[-C--:B--2---:R-:W-:Y:S01]  /*d0e0*/  IADD3 R40, P5, R39, R72.reuse, RZ ;  /* 0x0000004827287210 */ /* 0x084fe20007fbe0ff */
[----:B------:R-:W-:Y:S01]  /*d0f0*/  IMAD R41, R75, 0x51, RZ ;  /* 0x000000514b297824 */ /* 0x000fe200078e02ff */
[----:B------:R1:W-:Y:S01]  /*d100*/  STG.E.U16 desc[UR6][R36.64], R24 ;  /* 0x0000001824007986 */ /* 0x0003e2000c101506 */
[----:B------:R-:W-:Y:S02]  /*d110*/  PRMT R20, R56, 0x7632, R20 ;  /* 0x0000763238147816 */ /* 0x000fe40000000014 */
[-C--:B0-----:R-:W-:Y:S01]  /*d120*/  IADD3 R42, P6, R45, R72.reuse, RZ ;  /* 0x000000482d2a7210 */ /* 0x081fe20007fde0ff */
[----:B------:R-:W0:Y:S01]  /*d130*/  LDC R14, c[0x0][0x278] ;  /* 0x00009e00ff0e7b82 */ /* 0x000e220000000800 */
[----:B------:R-:W-:Y:S01]  /*d140*/  IADD3 R38, P4, R49, R72, RZ ;  /* 0x0000004831267210 */ /* 0x000fe20007f9e0ff */
[----:B---3--:R-:W-:Y:S01]  /*d150*/  IMAD R45, R6, 0xa6, RZ ;  /* 0x000000a6062d7824 */ /* 0x008fe200078e02ff */
[----:B------:R-:W-:-:S02]  /*d160*/  LEA.HI.X.SX32 R41, R41, R73, 0x1, P5 ;  /* 0x0000004929297211 */ /* 0x000fc400028f0eff */
[-C--:B------:R-:W-:Y:S02]  /*d170*/  LEA.HI.X.SX32 R39, R97, R73.reuse, 0x1, P4 ;  /* 0x0000004961277211 */ /* 0x080fe400020f0eff */
[-C--:B------:R-:W-:Y:S01]  /*d180*/  LEA.HI.X.SX32 R43, R99, R73.reuse, 0x1, P6 ;  /* 0x00000049632b7211 */ /* 0x080fe200030f0eff */
[----:B------:R-:W2:Y:S01]  /*d190*/  LDC R4, c[0x0][0x278] ;  /* 0x00009e00ff047b82 */ /* 0x000ea20000000800 */
[----:B----4-:R-:W-:Y:S01]  /*d1a0*/  IMAD R47, R8, 0xa8, RZ ;  /* 0x000000a8082f7824 */ /* 0x010fe200078e02ff */
[----:B------:R5:W-:Y:S01]  /*d1b0*/  STG.E.U16 desc[UR6][R38.64], R56 ;  /* 0x0000003826007986 */ /* 0x000be2000c101506 */
[----:B-1----:R-:W-:Y:S01]  /*d1c0*/  IMAD R37, R75, 0x53, RZ ;  /* 0x000000534b257824 */ /* 0x002fe200078e02ff */
[-C--:B------:R-:W-:Y:S02]  /*d1d0*/  IADD3 R36, P5, R45, R72.reuse, RZ ;  /* 0x000000482d247210 */ /* 0x080fe40007fbe0ff */
[----:B------:R1:W-:Y:S01]  /*d1e0*/  STG.E.U16 desc[UR6][R40.64], R20 ;  /* 0x0000001428007986 */ /* 0x0003e2000c101506 */
[----:B------:R-:W-:Y:S01]  /*d1f0*/  PRMT R24, R59, 0x7632, R24 ;  /* 0x000076323b187816 */ /* 0x000fe20000000018 */
[----:B------:R-:W3:Y:S01]  /*d200*/  LDC R6, c[0x0][0x278] ;  /* 0x00009e00ff067b82 */ /* 0x000ee20000000800 */
[----:B------:R-:W-:Y:S01]  /*d210*/  LEA.HI.X.SX32 R37, R37, R73, 0x1, P5 ;  /* 0x0000004925257211 */ /* 0x000fe200028f0eff */
[----:B------:R0:W-:Y:S01]  /*d220*/  STG.E.U16 desc[UR6][R42.64], R57 ;  /* 0x000000392a007986 */ /* 0x0001e2000c101506 */
[----:B-----5:R-:W-:Y:S01]  /*d230*/  IMAD R39, R2, 0xaa, RZ ;  /* 0x000000aa02277824 */ /* 0x020fe200078e02ff */
[----:B------:R-:W-:-:S04]  /*d240*/  IADD3 R38, P4, R47, R72, RZ ;  /* 0x000000482f267210 */ /* 0x000fc80007f9e0ff */
[----:B------:R-:W4:Y:S01]  /*d250*/  LDC R16, c[0x0][0x278] ;  /* 0x00009e00ff107b82 */ /* 0x000f220000000800 */
[----:B------:R5:W-:Y:S01]  /*d260*/  STG.E.U16 desc[UR6][R36.64], R22 ;  /* 0x0000001624007986 */ /* 0x000be2000c101506 */
[----:B-1----:R-:W-:Y:S01]  /*d270*/  IMAD R41, R75, 0x55, RZ ;  /* 0x000000554b297824 */ /* 0x002fe200078e02ff */
[-C--:B------:R-:W-:Y:S02]  /*d280*/  IADD3 R40, P5, R39, R72.reuse, RZ ;  /* 0x0000004827287210 */ /* 0x080fe40007fbe0ff */
[-C--:B------:R-:W-:Y:S01]  /*d290*/  LEA.HI.X.SX32 R39, R93, R73.reuse, 0x1, P4 ;  /* 0x000000495d277211 */ /* 0x080fe200020f0eff */
[----:B0-----:R-:W-:Y:S01]  /*d2a0*/  IMAD R43, R14, 0xac, RZ ;  /* 0x000000ac0e2b7824 */ /* 0x001fe200078e02ff */
[----:B------:R-:W-:Y:S01]  /*d2b0*/  LEA.HI.X.SX32 R41, R41, R73, 0x1, P5 ;  /* 0x0000004929297211 */ /* 0x000fe200028f0eff */
[----:B------:R-:W0:Y:S01]  /*d2c0*/  LDC R18, c[0x0][0x278] ;  /* 0x00009e00ff127b82 */ /* 0x000e220000000800 */
[----:B--2---:R-:W-:Y:S01]  /*d2d0*/  IMAD R45, R4, 0xae, RZ ;  /* 0x000000ae042d7824 */ /* 0x004fe200078e02ff */
[----:B------:R3:W-:Y:S01]  /*d2e0*/  STG.E.U16 desc[UR6][R38.64], R58 ;  /* 0x0000003a26007986 */ /* 0x0007e2000c101506 */
[----:B------:R-:W-:-:S02]  /*d2f0*/  IADD3 R42, P6, R43, R72, RZ ;  /* 0x000000482b2a7210 */ /* 0x000fc40007fde0ff */
[----:B------:R-:W-:Y:S01]  /*d300*/  PRMT R20, R58, 0x7632, R20 ;  /* 0x000076323a147816 */ /* 0x000fe20000000014 */
[----:B-----5:R-:W-:Y:S01]  /*d310*/  IMAD R37, R75, 0x57, RZ ;  /* 0x000000574b257824 */ /* 0x020fe200078e02ff */
[-C--:B------:R-:W-:Y:S01]  /*d320*/  LEA.HI.X.SX32 R43, R95, R73.reuse, 0x1, P6 ;  /* 0x000000495f2b7211 */ /* 0x080fe200030f0eff */
[----:B------:R-:W1:Y:S01]  /*d330*/  LDC R2, c[0x0][0x278] ;  /* 0x00009e00ff027b82 */ /* 0x000e620000000800 */
[----:B------:R-:W-:Y:S01]  /*d340*/  IADD3 R36, P5, R45, R72, RZ ;  /* 0x000000482d247210 */ /* 0x000fe20007fbe0ff */
[----:B------:R2:W-:Y:S01]  /*d350*/  STG.E.U16 desc[UR6][R40.64], R20 ;  /* 0x0000001428007986 */ /* 0x0005e2000c101506 */
[----:B------:R-:W-:Y:S02]  /*d360*/  PRMT R22, R53, 0x7632, R22 ;  /* 0x0000763235167816 */ /* 0x000fe40000000016 */
[----:B------:R-:W-:Y:S01]  /*d370*/  LEA.HI.X.SX32 R37, R37, R73, 0x1, P5 ;  /* 0x0000004925257211 */ /* 0x000fe200028f0eff */
[----:B---3--:R-:W-:Y:S01]  /*d380*/  IMAD R39, R6, 0xb2, RZ ;  /* 0x000000b206277824 */ /* 0x008fe200078e02ff */
[----:B------:R3:W-:Y:S01]  /*d390*/  STG.E.U16 desc[UR6][R42.64], R59 ;  /* 0x0000003b2a007986 */ /* 0x0007e2000c101506 */
[----:B------:R-:W5:Y:S01]  /*d3a0*/  LDC R8, c[0x0][0x278] ;  /* 0x00009e00ff087b82 */ /* 0x000f620000000800 */
[----:B----4-:R-:W-:-:S02]  /*d3b0*/  IMAD R47, R16, 0xb0, RZ ;  /* 0x000000b0102f7824 */ /* 0x010fc400078e02ff */
[----:B------:R4:W-:Y:S03]  /*d3c0*/  STG.E.U16 desc[UR6][R36.64], R24 ;  /* 0x0000001824007986 */ /* 0x0009e6000c101506 */
[-C--:B------:R-:W-:Y:S01]  /*d3d0*/  IADD3 R38, P4, R47, R72.reuse, RZ ;  /* 0x000000482f267210 */ /* 0x080fe20007f9e0ff */
[----:B--2---:R-:W-:Y:S01]  /*d3e0*/  IMAD R41, R75, 0x59, RZ ;  /* 0x000000594b297824 */ /* 0x004fe200078e02ff */
[----:B------:R-:W2:Y:S01]  /*d3f0*/  LDC R4, c[0x0][0x278] ;  /* 0x00009e00ff047b82 */ /* 0x000ea20000000800 */
[----:B0-----:R-:W-:Y:S01]  /*d400*/  IMAD R45, R18, 0xb4, RZ ;  /* 0x000000b4122d7824 */ /* 0x001fe200078e02ff */
[-C--:B------:R-:W-:Y:S02]  /*d410*/  IADD3 R40, P5, R39, R72.reuse, RZ ;  /* 0x0000004827287210 */ /* 0x080fe40007fbe0ff */
[-C--:B------:R-:W-:Y:S02]  /*d420*/  LEA.HI.X.SX32 R39, R79, R73.reuse, 0x1, P4 ;  /* 0x000000494f277211 */ /* 0x080fe400020f0eff */
[----:B---3--:R-:W-:Y:S01]  /*d430*/  IADD3 R42, P6, R45, R72, RZ ;  /* 0x000000482d2a7210 */ /* 0x008fe20007fde0ff */
[----:B----4-:R-:W-:Y:S01]  /*d440*/  IMAD R37, R75, 0x5b, RZ ;  /* 0x0000005b4b257824 */ /* 0x010fe200078e02ff */
[----:B------:R-:W0:Y:S01]  /*d450*/  LDC R6, c[0x0][0x278] ;  /* 0x00009e00ff067b82 */ /* 0x000e220000000800 */
[----:B-1----:R-:W-:Y:S01]  /*d460*/  IMAD R45, R2, 0xb6, RZ ;  /* 0x000000b6022d7824 */ /* 0x002fe200078e02ff */
[----:B------:R-:W-:Y:S01]  /*d470*/  LEA.HI.X.SX32 R41, R41, R73, 0x1, P5 ;  /* 0x0000004929297211 */ /* 0x000fe200028f0eff */
[----:B------:R2:W-:Y:S01]  /*d480*/  STG.E.U16 desc[UR6][R38.64], R52 ;  /* 0x0000003426007986 */ /* 0x0005e2000c101506 */
[----:B------:R-:W-:-:S02]  /*d490*/  PRMT R20, R52, 0x7632, R20 ;  /* 0x0000763234147816 */ /* 0x000fc40000000014 */
[-C--:B------:R-:W-:Y:S02]  /*d4a0*/  IADD3 R36, P5, R45, R72.reuse, RZ ;  /* 0x000000482d247210 */ /* 0x080fe40007fbe0ff */
[----:B------:R-:W1:Y:S01]  /*d4b0*/  LDC R14, c[0x0][0x278] ;  /* 0x00009e00ff0e7b82 */ /* 0x000e620000000800 */
[----:B-----5:R-:W-:Y:S01]  /*d4c0*/  IMAD R47, R8, 0xb8, RZ ;  /* 0x000000b8082f7824 */ /* 0x020fe200078e02ff */
[-C--:B------:R-:W-:Y:S01]  /*d4d0*/  LEA.HI.X.SX32 R43, R91, R73.reuse, 0x1, P6 ;  /* 0x000000495b2b7211 */ /* 0x080fe200030f0eff */
[----:B------:R3:W-:Y:S01]  /*d4e0*/  STG.E.U16 desc[UR6][R40.64], R20 ;  /* 0x0000001428007986 */ /* 0x0007e2000c101506 */
[----:B------:R-:W-:Y:S02]  /*d4f0*/  LEA.HI.X.SX32 R37, R37, R73, 0x1, P5 ;  /* 0x0000004925257211 */ /* 0x000fe400028f0eff */
[----:B------:R-:W-:Y:S01]  /*d500*/  PRMT R24, R55, 0x7632, R24 ;  /* 0x0000763237187816 */ /* 0x000fe20000000018 */
[----:B------:R1:W-:Y:S01]  /*d510*/  STG.E.U16 desc[UR6][R42.64], R53 ;  /* 0x000000352a007986 */ /* 0x0003e2000c101506 */
[----:B------:R-:W4:Y:S01]  /*d520*/  LDC R16, c[0x0][0x278] ;  /* 0x00009e00ff107b82 */ /* 0x000f220000000800 */
[----:B--2---:R-:W-:Y:S01]  /*d530*/  IMAD R39, R4, 0xba, RZ ;  /* 0x000000ba04277824 */ /* 0x004fe200078e02ff */
[----:B------:R-:W-:Y:S01]  /*d540*/  IADD3 R38, P4, R47, R72, RZ ;  /* 0x000000482f267210 */ /* 0x000fe20007f9e0ff */
[----:B------:R2:W-:Y:S01]  /*d550*/  STG.E.U16 desc[UR6][R36.64], R22 ;  /* 0x0000001624007986 */ /* 0x0005e2000c101506 */
[----:B---3--:R-:W-:-:S04]  /*d560*/  IMAD R41, R75, 0x5d, RZ ;  /* 0x0000005d4b297824 */ /* 0x008fc800078e02ff */
[----:B------:R-:W3:Y:S01]  /*d570*/  LDC R2, c[0x0][0x278] ;  /* 0x00009e00ff027b82 */ /* 0x000ee20000000800 */
[-C--:B------:R-:W-:Y:S01]  /*d580*/  IADD3 R40, P5, R39, R72.reuse, RZ ;  /* 0x0000004827287210 */ /* 0x080fe20007fbe0ff */
[----:B0-----:R-:W-:Y:S01]  /*d590*/  IMAD R45, R6, 0xbe, RZ ;  /* 0x000000be062d7824 */ /* 0x001fe200078e02ff */
[-C--:B------:R-:W-:Y:S02]  /*d5a0*/  LEA.HI.X.SX32 R39, R81, R73.reuse, 0x1, P4 ;  /* 0x0000004951277211 */ /* 0x080fe400020f0eff */
[----:B------:R-:W-:Y:S02]  /*d5b0*/  LEA.HI.X.SX32 R41, R41, R73, 0x1, P5 ;  /* 0x0000004929297211 */ /* 0x000fe400028f0eff */
[----:B------:R-:W-:Y:S01]  /*d5c0*/  PRMT R20, R54, 0x7632, R20 ;  /* 0x0000763236147816 */ /* 0x000fe20000000014 */
[----:B------:R-:W0:Y:S01]  /*d5d0*/  LDC R18, c[0x0][0x278] ;  /* 0x00009e00ff127b82 */ /* 0x000e220000000800 */
[----:B-1----:R-:W-:Y:S01]  /*d5e0*/  IMAD R43, R14, 0xbc, RZ ;  /* 0x000000bc0e2b7824 */ /* 0x002fe200078e02ff */
[----:B------:R1:W-:Y:S01]  /*d5f0*/  STG.E.U16 desc[UR6][R38.64], R54 ;  /* 0x0000003626007986 */ /* 0x0003e2000c101506 */
[----:B--2---:R-:W-:Y:S01]  /*d600*/  IMAD R37, R75, 0x5f, RZ ;  /* 0x0000005f4b257824 */ /* 0x004fe200078e02ff */
[----:B------:R-:W-:-:S02]  /*d610*/  IADD3 R36, P5, R45, R72, RZ ;  /* 0x000000482d247210 */ /* 0x000fc40007fbe0ff */
[-C--:B------:R-:W-:Y:S01]  /*d620*/  IADD3 R42, P6, R43, R72.reuse, RZ ;  /* 0x000000482b2a7210 */ /* 0x080fe20007fde0ff */
[----:B------:R3:W-:Y:S01]  /*d630*/  STG.E.U16 desc[UR6][R40.64], R20 ;  /* 0x0000001428007986 */ /* 0x0007e2000c101506 */
[----:B------:R-:W2:Y:S01]  /*d640*/  LDC R4, c[0x0][0x278] ;  /* 0x00009e00ff047b82 */ /* 0x000ea20000000800 */
[----:B----4-:R-:W-:Y:S01]  /*d650*/  IMAD R47, R16, 0xc0, RZ ;  /* 0x000000c0102f7824 */ /* 0x010fe200078e02ff */
[-C--:B------:R-:W-:Y:S02]  /*d660*/  LEA.HI.X.SX32 R43, R85, R73.reuse, 0x1, P6 ;  /* 0x00000049552b7211 */ /* 0x080fe400030f0eff */
[-C--:B------:R-:W-:Y:S02]  /*d670*/  LEA.HI.X.SX32 R37, R37, R73.reuse, 0x1, P5 ;  /* 0x0000004925257211 */ /* 0x080fe400028f0eff */
[----:B------:R-:W-:Y:S01]  /*d680*/  IADD3 R30, P4, R47, R72, RZ ;  /* 0x000000482f1e7210 */ /* 0x000fe20007f9e0ff */
[----:B-1----:R-:W-:Y:S01]  /*d690*/  IMAD R39, R75, 0x61, RZ ;  /* 0x000000614b277824 */ /* 0x002fe200078e02ff */
[----:B------:R-:W1:Y:S01]  /*d6a0*/  LDC R6, c[0x0][0x278] ;  /* 0x00009e00ff067b82 */ /* 0x000e620000000800 */
[----:B------:R2:W-:Y:S01]  /*d6b0*/  STG.E.U16 desc[UR6][R42.64], R55 ;  /* 0x000000372a007986 */ /* 0x0005e2000c101506 */
[----:B------:R-:W-:Y:S01]  /*d6c0*/  LEA.HI.X.SX32 R31, R31, R73, 0x1, P4 ;  /* 0x000000491f1f7211 */ /* 0x000fe200020f0eff */
[----:B---3--:R-:W-:Y:S01]  /*d6d0*/  IMAD R41, R2, 0xc2, RZ ;  /* 0x000000c202297824 */ /* 0x008fe200078e02ff */
[----:B------:R-:W-:Y:S01]  /*d6e0*/  PRMT R20, R60, 0x7632, R20 ;  /* 0x000076323c147816 */ /* 0x000fe20000000014 */
[----:B------:R3:W-:Y:S01]  /*d6f0*/  STG.E.U16 desc[UR6][R36.64], R24 ;  /* 0x0000001824007986 */ /* 0x0007e2000c101506 */
[----:B------:R-:W-:-:S02]  /*d700*/  PRMT R22, R61, 0x7632, R22 ;  /* 0x000076323d167816 */ /* 0x000fc40000000016 */
[----:B------:R-:W4:Y:S01]  /*d710*/  LDC R8, c[0x0][0x278] ;  /* 0x00009e00ff087b82 */ /* 0x000f220000000800 */
[----:B0-----:R-:W-:Y:S01]  /*d720*/  IMAD R45, R18, 0xc4, RZ ;  /* 0x000000c4122d7824 */ /* 0x001fe200078e02ff */
[-C--:B------:R-:W-:Y:S01]  /*d730*/  IADD3 R38, P5, R41, R72.reuse, RZ ;  /* 0x0000004829267210 */ /* 0x080fe20007fbe0ff */
[----:B------:R0:W-:Y:S03]  /*d740*/  STG.E.U16 desc[UR6][R30.64], R60 ;  /* 0x0000003c1e007986 */ /* 0x0001e6000c101506 */
[-C--:B------:R-:W-:Y:S02]  /*d750*/  IADD3 R40, P6, R45, R72.reuse, RZ ;  /* 0x000000482d287210 */ /* 0x080fe40007fde0ff */
[----:B------:R-:W5:Y:S01]  /*d760*/  LDC R14, c[0x0][0x278] ;  /* 0x00009e00ff0e7b82 */ /* 0x000f620000000800 */
[-C--:B------:R-:W-:Y:S01]  /*d770*/  LEA.HI.X.SX32 R39, R39, R73.reuse, 0x1, P5 ;  /* 0x0000004927277211 */ /* 0x080fe200028f0eff */
[----:B--2---:R-:W-:Y:S01]  /*d780*/  IMAD R43, R4, 0xc6, RZ ;  /* 0x000000c6042b7824 */ /* 0x004fe200078e02ff */
[-C--:B------:R-:W-:Y:S01]  /*d790*/  LEA.HI.X.SX32 R41, R89, R73.reuse, 0x1, P6 ;  /* 0x0000004959297211 */ /* 0x080fe200030f0eff */
[----:B---3--:R-:W-:Y:S01]  /*d7a0*/  IMAD R37, R75, 0x63, RZ ;  /* 0x000000634b257824 */ /* 0x008fe200078e02ff */
[----:B------:R-:W-:Y:S01]  /*d7b0*/  PRMT R24, R63, 0x7632, R24 ;  /* 0x000076323f187816 */ /* 0x000fe20000000018 */
[----:B------:R2:W-:Y:S01]  /*d7c0*/  STG.E.U16 desc[UR6][R38.64], R20 ;  /* 0x0000001426007986 */ /* 0x0005e2000c101506 */
[----:B0-----:R-:W-:Y:S01]  /*d7d0*/  IADD3 R30, P5, R43, R72, RZ ;  /* 0x000000482b1e7210 */ /* 0x001fe20007fbe0ff */
[----:B------:R-:W0:Y:S02]  /*d7e0*/  LDC R2, c[0x0][0x278] ;  /* 0x00009e00ff027b82 */ /* 0x000e240000000800 */
[----:B------:R5:W-:Y:S01]  /*d7f0*/  STG.E.U16 desc[UR6][R40.64], R61 ;  /* 0x0000003d28007986 */ /* 0x000be2000c101506 */
[----:B------:R-:W-:Y:S01]  /*d800*/  LEA.HI.X.SX32 R31, R37, R73, 0x1, P5 ;  /* 0x00000049251f7211 */ /* 0x000fe200028f0eff */
[----:B------:R-:W-:-:S04]  /*d810*/  IMAD R37, R75, 0x65, RZ ;  /* 0x000000654b257824 */ /* 0x000fc800078e02ff */
[----:B------:R-:W3:Y:S01]  /*d820*/  LDC R16, c[0x0][0x278] ;  /* 0x00009e00ff107b82 */ /* 0x000ee20000000800 */
[----:B----4-:R-:W-:Y:S01]  /*d830*/  IMAD R45, R8, 0xc8, RZ ;  /* 0x000000c8082d7824 */ /* 0x010fe200078e02ff */
[----:B--2---:R-:W-:Y:S01]  /*d840*/  PRMT R20, R62, 0x7632, R20 ;  /* 0x000076323e147816 */ /* 0x004fe20000000014 */
[----:B-1----:R-:W-:Y:S01]  /*d850*/  IMAD R39, R6, 0xca, RZ ;  /* 0x000000ca06277824 */ /* 0x002fe200078e02ff */
[----:B------:R1:W-:Y:S02]  /*d860*/  STG.E.U16 desc[UR6][R30.64], R22 ;  /* 0x000000161e007986 */ /* 0x0003e4000c101506 */
[-C--:B------:R-:W-:Y:S02]  /*d870*/  IADD3 R32, P4, R45, R72.reuse, RZ ;  /* 0x000000482d207210 */ /* 0x080fe40007f9e0ff */
[----:B------:R-:W2:Y:S01]  /*d880*/  LDC R4, c[0x0][0x278] ;  /* 0x00009e00ff047b82 */ /* 0x000ea20000000800 */
[----:B-----5:R-:W-:Y:S01]  /*d890*/  IMAD R41, R14, 0xcc, RZ ;  /* 0x000000cc0e297824 */ /* 0x020fe200078e02ff */
[----:B------:R-:W-:-:S02]  /*d8a0*/  IADD3 R36, P5, R39, R72, RZ ;  /* 0x0000004827247210 */ /* 0x000fc40007fbe0ff */
[-C--:B------:R-:W-:Y:S02]  /*d8b0*/  LEA.HI.X.SX32 R33, R33, R73.reuse, 0x1, P4 ;  /* 0x0000004921217211 */ /* 0x080fe400020f0eff */
[-C--:B------:R-:W-:Y:S02]  /*d8c0*/  IADD3 R38, P6, R41, R72.reuse, RZ ;  /* 0x0000004829267210 */ /* 0x080fe40007fde0ff */
[----:B------:R-:W4:Y:S01]  /*d8d0*/  LDC R6, c[0x0][0x278] ;  /* 0x00009e00ff067b82 */ /* 0x000f220000000800 */
[----:B0-----:R-:W-:Y:S01]  /*d8e0*/  IMAD R41, R2, 0xce, RZ ;  /* 0x000000ce02297824 */ /* 0x001fe200078e02ff */
[-C--:B------:R-:W-:Y:S01]  /*d8f0*/  LEA.HI.X.SX32 R37, R37, R73.reuse, 0x1, P5 ;  /* 0x0000004925257211 */ /* 0x080fe200028f0eff */
[----:B------:R0:W-:Y:S01]  /*d900*/  STG.E.U16 desc[UR6][R32.64], R62 ;  /* 0x0000003e20007986 */ /* 0x0001e2000c101506 */
[----:B-1----:R-:W-:Y:S01]  /*d910*/  IMAD R31, R75, 0x67, RZ ;  /* 0x000000674b1f7824 */ /* 0x002fe200078e02ff */
[-C--:B------:R-:W-:Y:S02]  /*d920*/  LEA.HI.X.SX32 R39, R77, R73.reuse, 0x1, P6 ;  /* 0x000000494d277211 */ /* 0x080fe400030f0eff */
[----:B------:R2:W-:Y:S01]  /*d930*/  STG.E.U16 desc[UR6][R36.64], R20 ;  /* 0x0000001424007986 */ /* 0x0005e2000c101506 */
[----:B------:R-:W1:Y:S01]  /*d940*/  LDC R18, c[0x0][0x278] ;  /* 0x00009e00ff127b82 */ /* 0x000e620000000800 */
[----:B---3--:R-:W-:Y:S01]  /*d950*/  IMAD R43, R16, 0xd0, RZ ;  /* 0x000000d0102b7824 */ /* 0x008fe200078e02ff */
[-C--:B------:R-:W-:Y:S01]  /*d960*/  IADD3 R30, P5, R41, R72.reuse, RZ ;  /* 0x00000048291e7210 */ /* 0x080fe20007fbe0ff */
[----:B------:R-:W-:Y:S03]  /*d970*/  STG.E.U16 desc[UR6][R38.64], R63 ;  /* 0x0000003f26007986 */ /* 0x000fe6000c101506 */
[-C--:B------:R-:W-:Y:S01]  /*d980*/  LEA.HI.X.SX32 R31, R31, R73.reuse, 0x1, P5 ;  /* 0x000000491f1f7211 */ /* 0x080fe200028f0eff */
[----:B0-----:R-:W-:Y:S01]  /*d990*/  IMAD R33, R75, 0x69, RZ ;  /* 0x000000694b217824 */ /* 0x001fe200078e02ff */
[----:B------:R-:W0:Y:S01]  /*d9a0*/  LDC R8, c[0x0][0x278] ;  /* 0x00009e00ff087b82 */ /* 0x000e220000000800 */
[----:B------:R-:W-:Y:S01]  /*d9b0*/  IADD3 R22, P4, R43, R72, RZ ;  /* 0x000000482b167210 */ /* 0x000fe20007f9e0ff */
[----:B--2---:R-:W-:Y:S01]  /*d9c0*/  IMAD R37, R4, 0xd2, RZ ;  /* 0x000000d204257824 */ /* 0x004fe200078e02ff */
[----:B------:R-:W-:Y:S01]  /*d9d0*/  PRMT R20, R64, 0x7632, R20 ;  /* 0x0000763240147816 */ /* 0x000fe20000000014 */
[----:B------:R2:W-:Y:S01]  /*d9e0*/  STG.E.U16 desc[UR6][R30.64], R24 ;  /* 0x000000181e007986 */ /* 0x0005e2000c101506 */
[----:B------:R-:W-:-:S03]  /*d9f0*/  LEA.HI.X.SX32 R23, R23, R73, 0x1, P4 ;  /* 0x0000004917177211 */ /* 0x000fc600020f0eff */
[----:B------:R-:W3:Y:S01]  /*da00*/  LDC R2, c[0x0][0x278] ;  /* 0x00009e00ff027b82 */ /* 0x000ee20000000800 */
[----:B------:R-:W-:Y:S01]  /*da10*/  IADD3 R32, P5, R37, R72, RZ ;  /* 0x0000004825207210 */ /* 0x000fe20007fbe0ff */
[----:B----4-:R-:W-:Y:S01]  /*da20*/  IMAD R37, R6, 0xd6, RZ ;  /* 0x000000d606257824 */ /* 0x010fe200078e02ff */
[----:B------:R4:W-:Y:S02]  /*da30*/  STG.E.U16 desc[UR6][R22.64], R64 ;  /* 0x0000004016007986 */ /* 0x0009e4000c101506 */
[----:B------:R-:W-:-:S03]  /*da40*/  LEA.HI.X.SX32 R33, R33, R73, 0x1, P5 ;  /* 0x0000004921217211 */ /* 0x000fc600028f0eff */
[----:B------:R-:W5:Y:S01]  /*da50*/  LDC R14, c[0x0][0x278] ;  /* 0x00009e00ff0e7b82 */ /* 0x000f620000000800 */
[----:B-1----:R-:W-:Y:S01]  /*da60*/  IMAD R41, R18, 0xd4, RZ ;  /* 0x000000d412297824 */ /* 0x002fe200078e02ff */
[----:B------:R3:W-:Y:S01]  /*da70*/  STG.E.U16 desc[UR6][R32.64], R20 ;  /* 0x0000001420007986 */ /* 0x0007e2000c101506 */
[----:B--2---:R-:W-:-:S03]  /*da80*/  IMAD R31, R75, 0x6b, RZ ;  /* 0x0000006b4b1f7824 */ /* 0x004fc600078e02ff */
[-C--:B------:R-:W-:Y:S02]  /*da90*/  IADD3 R34, P6, R41, R72.reuse, RZ ;  /* 0x0000004829227210 */ /* 0x080fe40007fde0ff */
[----:B------:R-:W1:Y:S01]  /*daa0*/  LDC R4, c[0x0][0x278] ;  /* 0x00009e00ff047b82 */ /* 0x000e620000000800 */
[----:B0-----:R-:W-:Y:S01]  /*dab0*/  IMAD R39, R8, 0xd8, RZ ;  /* 0x000000d808277824 */ /* 0x001fe200078e02ff */
[-C--:B----4-:R-:W-:Y:S02]  /*dac0*/  IADD3 R22, P5, R37, R72.reuse, RZ ;  /* 0x0000004825167210 */ /* 0x090fe40007fbe0ff */
[-C--:B------:R-:W-:Y:S02]  /*dad0*/  LEA.HI.X.SX32 R35, R35, R73.reuse, 0x1, P6 ;  /* 0x0000004923237211 */ /* 0x080fe400030f0eff */
[----:B------:R-:W-:Y:S01]  /*dae0*/  LEA.HI.X.SX32 R23, R31, R73, 0x1, P5 ;  /* 0x000000491f177211 */ /* 0x000fe200028f0eff */
[----:B------:R-:W-:Y:S01]  /*daf0*/  IMAD R31, R75, 0x6d, RZ ;  /* 0x0000006d4b1f7824 */ /* 0x000fe200078e02ff */
[----:B------:R-:W0:Y:S01]  /*db00*/  LDC R16, c[0x0][0x278] ;  /* 0x00009e00ff107b82 */ /* 0x000e220000000800 */
[----:B---3--:R-:W-:Y:S01]  /*db10*/  IMAD R33, R2, 0xda, RZ ;  /* 0x000000da02217824 */ /* 0x008fe200078e02ff */
[----:B------:R-:W-:Y:S01]  /*db20*/  IADD3 R24, P4, R39, R72, RZ ;  /* 0x0000004827187210 */ /* 0x000fe20007f9e0ff */
[----:B------:R5:W-:Y:S01]  /*db30*/  STG.E.U16 desc[UR6][R34.64], R65 ;  /* 0x0000004122007986 */ /* 0x000be2000c101506 */
[----:B------:R-:W-:-:S02]  /*db40*/  PRMT R20, R66, 0x7632, R20 ;  /* 0x0000763242147816 */ /* 0x000fc40000000014 */
[-C--:B------:R-:W-:Y:S01]  /*db50*/  IADD3 R30, P5, R33, R72.reuse, RZ ;  /* 0x00000048211e7210 */ /* 0x080fe20007fbe0ff */
[----:B------:R2:W-:Y:S01]  /*db60*/  STG.E.U16 desc[UR6][R22.64], R28 ;  /* 0x0000001c16007986 */ /* 0x0005e2000c101506 */
[----:B------:R-:W3:Y:S01]  /*db70*/  LDC R6, c[0x0][0x278] ;  /* 0x00009e00ff067b82 */ /* 0x000ee20000000800 */
[-C--:B------:R-:W-:Y:S02]  /*db80*/  LEA.HI.X.SX32 R25, R25, R73.reuse, 0x1, P4 ;  /* 0x0000004919197211 */ /* 0x080fe400020f0eff */
[----:B------:R-:W-:Y:S02]  /*db90*/  LEA.HI.X.SX32 R31, R31, R73, 0x1, P5 ;  /* 0x000000491f1f7211 */ /* 0x000fe400028f0eff */
[----:B------:R-:W-:Y:S01]  /*dba0*/  PRMT R32, R67, 0x7632, R32 ;  /* 0x0000763243207816 */ /* 0x000fe20000000020 */
[----:B------:R4:W-:Y:S01]  /*dbb0*/  STG.E.U16 desc[UR6][R24.64], R66 ;  /* 0x0000004218007986 */ /* 0x0009e2000c101506 */
[----:B-----5:R-:W-:Y:S01]  /*dbc0*/  IMAD R35, R14, 0xdc, RZ ;  /* 0x000000dc0e237824 */ /* 0x020fe200078e02ff */
[----:B------:R-:W5:Y:S01]  /*dbd0*/  LDC R18, c[0x0][0x278] ;  /* 0x00009e00ff127b82 */ /* 0x000f620000000800 */
[----:B-1----:R-:W-:Y:S01]  /*dbe0*/  IMAD R33, R4, 0xde, RZ ;  /* 0x000000de04217824 */ /* 0x002fe200078e02ff */
[----:B------:R3:W-:Y:S01]  /*dbf0*/  STG.E.U16 desc[UR6][R30.64], R20 ;  /* 0x000000141e007986 */ /* 0x0007e2000c101506 */
[----:B--2---:R-:W-:Y:S01]  /*dc00*/  IMAD R23, R75, 0x6f, RZ ;  /* 0x0000006f4b177824 */ /* 0x004fe200078e02ff */
[----:B------:R-:W-:-:S02]  /*dc10*/  IADD3 R26, P6, R35, R72, RZ ;  /* 0x00000048231a7210 */ /* 0x000fc40007fde0ff */
[-C--:B------:R-:W-:Y:S02]  /*dc20*/  IADD3 R22, P5, R33, R72.reuse, RZ ;  /* 0x0000004821167210 */ /* 0x080fe40007fbe0ff */
[----:B------:R-:W1:Y:S01]  /*dc30*/  LDC R2, c[0x0][0x278] ;  /* 0x00009e00ff027b82 */ /* 0x000e620000000800 */
[----:B0-----:R-:W-:Y:S01]  /*dc40*/  IMAD R35, R16, 0xe0, RZ ;  /* 0x000000e010237824 */ /* 0x001fe200078e02ff */
[-C--:B------:R-:W-:Y:S01]  /*dc50*/  LEA.HI.X.SX32 R27, R27, R73.reuse, 0x1, P6 ;  /* 0x000000491b1b7211 */ /* 0x080fe200030f0eff */
[----:B----4-:R-:W-:Y:S01]  /*dc60*/  IMAD R25, R75, 0x71, RZ ;  /* 0x000000714b197824 */ /* 0x010fe200078e02ff */
[----:B------:R-:W-:Y:S02]  /*dc70*/  LEA.HI.X.SX32 R23, R23, R73, 0x1, P5 ;  /* 0x0000004917177211 */ /* 0x000fe400028f0eff */
[----:B------:R-:W-:Y:S01]  /*dc80*/  PRMT R16, R68, 0x7632, R16 ;  /* 0x0000763244107816 */ /* 0x000fe20000000010 */
[----:B------:R0:W-:Y:S01]  /*dc90*/  STG.E.U16 desc[UR6][R26.64], R67 ;  /* 0x000000431a007986 */ /* 0x0001e2000c101506 */
[----:B------:R-:W2:Y:S01]  /*dca0*/  LDC R8, c[0x0][0x278] ;  /* 0x00009e00ff087b82 */ /* 0x000ea20000000800 */
[----:B---3--:R-:W-:Y:S01]  /*dcb0*/  IMAD R31, R6, 0xe2, RZ ;  /* 0x000000e2061f7824 */ /* 0x008fe200078e02ff */
[----:B------:R-:W-:Y:S01]  /*dcc0*/  PRMT R30, R69, 0x7632, R30 ;  /* 0x00007632451e7816 */ /* 0x000fe2000000001e */
[----:B------:R3:W-:Y:S03]  /*dcd0*/  STG.E.U16 desc[UR6][R22.64], R32 ;  /* 0x0000002016007986 */ /* 0x0007e6000c101506 */
[----:B------:R-:W-:-:S02]  /*dce0*/  IADD3 R24, P5, R31, R72, RZ ;  /* 0x000000481f187210 */ /* 0x000fc40007fbe0ff */
[----:B------:R-:W4:Y:S01]  /*dcf0*/  LDC R4, c[0x0][0x278] ;  /* 0x00009e00ff047b82 */ /* 0x000f220000000800 */
[----:B-----5:R-:W-:Y:S01]  /*dd00*/  IMAD R33, R18, 0xe4, RZ ;  /* 0x000000e412217824 */ /* 0x020fe200078e02ff */
[-C--:B------:R-:W-:Y:S02]  /*dd10*/  IADD3 R18, P4, R35, R72.reuse, RZ ;  /* 0x0000004823127210 */ /* 0x080fe40007f9e0ff */
[-C--:B------:R-:W-:Y:S02]  /*dd20*/  LEA.HI.X.SX32 R25, R25, R73.reuse, 0x1, P5 ;  /* 0x0000004919197211 */ /* 0x080fe400028f0eff */
[-C--:B0-----:R-:W-:Y:S01]  /*dd30*/  IADD3 R26, P6, R33, R72.reuse, RZ ;  /* 0x00000048211a7210 */ /* 0x081fe20007fde0ff */
[----:B---3--:R-:W-:Y:S01]  /*dd40*/  IMAD R23, R75, 0x73, RZ ;  /* 0x000000734b177824 */ /* 0x008fe200078e02ff */
[----:B------:R-:W0:Y:S01]  /*dd50*/  LDC R14, c[0x0][0x278] ;  /* 0x00009e00ff0e7b82 */ /* 0x000e220000000800 */
[-C--:B------:R-:W-:Y:S02]  /*dd60*/  LEA.HI.X.SX32 R19, R19, R73.reuse, 0x1, P4 ;  /* 0x0000004913137211 */ /* 0x080fe400020f0eff */
[----:B------:R-:W-:Y:S01]  /*dd70*/  LEA.HI.X.SX32 R27, R29, R73, 0x1, P6 ;  /* 0x000000491d1b7211 */ /* 0x000fe200030f0eff */
[----:B-1----:R-:W-:Y:S01]  /*dd80*/  IMAD R29, R2, 0xe6, RZ ;  /* 0x000000e6021d7824 */ /* 0x002fe200078e02ff */
[----:B------:R-:W-:Y:S01]  /*dd90*/  PRMT R32, R71, 0x7632, R32 ;  /* 0x0000763247207816 */ /* 0x000fe20000000020 */
[----:B------:R1:W-:Y:S02]  /*dda0*/  STG.E.U16 desc[UR6][R18.64], R68 ;  /* 0x0000004412007986 */ /* 0x0003e4000c101506 */
[----:B------:R-:W3:Y:S01]  /*ddb0*/  LDC R6, c[0x0][0x278] ;  /* 0x00009e00ff067b82 */ /* 0x000ee20000000800 */
[----:B--2---:R-:W-:Y:S01]  /*ddc0*/  IMAD R31, R8, 0xe8, RZ ;  /* 0x000000e8081f7824 */ /* 0x004fe200078e02ff */
[----:B------:R2:W-:Y:S04]  /*ddd0*/  STG.E.U16 desc[UR6][R24.64], R16 ;  /* 0x0000001018007986 */ /* 0x0005e8000c101506 */
[----:B------:R-:W-:Y:S02]  /*dde0*/  STG.E.U16 desc[UR6][R26.64], R69 ;  /* 0x000000451a007986 */ /* 0x000fe4000c101506 */
[----:B------:R-:W5:Y:S01]  /*ddf0*/  LDC R20, c[0x0][0x278] ;  /* 0x00009e00ff147b82 */ /* 0x000f620000000800 */
[----:B----4-:R-:W-:Y:S01]  /*de00*/  IMAD R33, R4, 0xea, RZ ;  /* 0x000000ea04217824 */ /* 0x010fe200078e02ff */
[----:B------:R-:W4:Y:S01]  /*de10*/  LDS.128 R24, [R87] ;  /* 0x0000000057187984 */ /* 0x000f220000000c00 */
[----:B-1----:R-:W-:-:S02]  /*de20*/  IADD3 R18, P5, R29, R72, RZ ;  /* 0x000000481d127210 */ /* 0x002fc40007fbe0ff */
[----:B------:R-:W-:Y:S02]  /*de30*/  PRMT R4, R70, 0x7632, R4 ;  /* 0x0000763246047816 */ /* 0x000fe40000000004 */
[-C--:B------:R-:W-:Y:S01]  /*de40*/  LEA.HI.X.SX32 R19, R23, R73.reuse, 0x1, P5 ;  /* 0x0000004917137211 */ /* 0x080fe200028f0eff */
[----:B------:R-:W1:Y:S01]  /*de50*/  LDC R2, c[0x0][0x278] ;  /* 0x00009e00ff027b82 */ /* 0x000e620000000800 */
[----:B0-----:R-:W-:Y:S01]  /*de60*/  IMAD R29, R14, 0xec, RZ ;  /* 0x000000ec0e1d7824 */ /* 0x001fe200078e02ff */
[-C--:B------:R-:W-:Y:S01]  /*de70*/  IADD3 R14, P4, R31, R72.reuse, RZ ;  /* 0x000000481f0e7210 */ /* 0x080fe20007f9e0ff */
[----:B------:R-:W-:Y:S01]  /*de80*/  IMAD R23, R75, 0x75, RZ ;  /* 0x000000754b177824 */ /* 0x000fe200078e02ff */
[-C--:B------:R-:W-:Y:S01]  /*de90*/  IADD3 R22, P5, R33, R72.reuse, RZ ;  /* 0x0000004821167210 */ /* 0x080fe20007fbe0ff */
[----:B------:R0:W-:Y:S01]  /*dea0*/  STG.E.U16 desc[UR6][R18.64], R30 ;  /* 0x0000001e12007986 */ /* 0x0001e2000c101506 */
[----:B--2---:R-:W-:Y:S02]  /*deb0*/  IADD3 R16, P6, R29, R72, RZ ;  /* 0x000000481d107210 */ /* 0x004fe40007fde0ff */
[----:B------:R-:W2:Y:S01]  /*dec0*/  LDC R28, c[0x0][0x278] ;  /* 0x00009e00ff1c7b82 */ /* 0x000ea20000000800 */
[-C--:B------:R-:W-:Y:S01]  /*ded0*/  LEA.HI.X.SX32 R15, R15, R73.reuse, 0x1, P4 ;  /* 0x000000490f0f7211 */ /* 0x080fe200020f0eff */
[----:B---3--:R-:W-:Y:S01]  /*dee0*/  IMAD R31, R6, 0xee, RZ ;  /* 0x000000ee061f7824 */ /* 0x008fe200078e02ff */
[----:B------:R-:W-:-:S02]  /*def0*/  LEA.HI.X.SX32 R23, R23, R73, 0x1, P5 ;  /* 0x0000004917177211 */ /* 0x000fc400028f0eff */
[-C--:B------:R-:W-:Y:S01]  /*df00*/  LEA.HI.X.SX32 R17, R17, R73.reuse, 0x1, P6 ;  /* 0x0000004911117211 */ /* 0x080fe200030f0eff */
[----:B------:R3:W-:Y:S02]  /*df10*/  STG.E.U16 desc[UR6][R14.64], R70 ;  /* 0x000000460e007986 */ /* 0x0007e4000c101506 */
[----:B------:R-:W4:Y:S01]  /*df20*/  LDC R8, c[0x0][0x278] ;  /* 0x00009e00ff087b82 */ /* 0x000f220000000800 */
[----:B-----5:R-:W-:Y:S01]  /*df30*/  IMAD R33, R20, 0xf0, RZ ;  /* 0x000000f014217824 */ /* 0x020fe200078e02ff */
[----:B------:R5:W-:Y:S01]  /*df40*/  STG.E.U16 desc[UR6][R22.64], R4 ;  /* 0x0000000416007986 */ /* 0x000be2000c101506 */
[----:B0-----:R-:W-:Y:S01]  /*df50*/  IMAD R19, R75, 0x77, RZ ;  /* 0x000000774b137824 */ /* 0x001fe200078e02ff */
[-C--:B------:R-:W-:Y:S02]  /*df60*/  IADD3 R18, P4, R31, R72.reuse, RZ ;  /* 0x000000481f127210 */ /* 0x080fe40007f9e0ff */
[----:B------:R1:W-:Y:S02]  /*df70*/  STG.E.U16 desc[UR6][R16.64], R71 ;  /* 0x0000004710007986 */ /* 0x0003e4000c101506 */
[----:B------:R-:W0:Y:S01]  /*df80*/  LDC R6, c[0x0][0x278] ;  /* 0x00009e00ff067b82 */ /* 0x000e220000000800 */
[----:B------:R-:W-:Y:S01]  /*df90*/  LEA.HI.X.SX32 R19, R19, R73, 0x1, P4 ;  /* 0x0000004913137211 */ /* 0x000fe200020f0eff */
[----:B---3--:R-:W-:Y:S01]  /*dfa0*/  IMAD R15, R75, 0x79, RZ ;  /* 0x000000794b0f7824 */ /* 0x008fe200078e02ff */
[----:B-----5:R-:W-:-:S03]  /*dfb0*/  IADD3 R4, P5, R33, R72, RZ ;  /* 0x0000004821047210 */ /* 0x020fc60007fbe0ff */
[----:B------:R3:W-:Y:S02]  /*dfc0*/  STG.E.U16 desc[UR6][R18.64], R32 ;  /* 0x0000002012007986 */ /* 0x0007e4000c101506 */
[----:B------:R-:W5:Y:S01]  /*dfd0*/  LDC R29, c[0x0][0x278] ;  /* 0x00009e00ff1d7b82 */ /* 0x000f620000000800 */
[----:B--2---:R-:W-:Y:S01]  /*dfe0*/  IMAD R23, R28, 0xf2, RZ ;  /* 0x000000f21c177824 */ /* 0x004fe200078e02ff */
[----:B------:R-:W-:Y:S01]  /*dff0*/  LEA.HI.X.SX32 R5, R5, R73, 0x1, P5 ;  /* 0x0000004905057211 */ /* 0x000fe200028f0eff */
[----:B-1----:R-:W-:Y:S01]  /*e000*/  IMAD R17, R2, 0xf4, RZ ;  /* 0x000000f402117824 */ /* 0x002fe200078e02ff */
[----:B----4-:R-:W-:Y:S02]  /*e010*/  PRMT R22, R24, 0x7632, R22 ;  /* 0x0000763218167816 */ /* 0x010fe40000000016 */
[-C--:B------:R-:W-:Y:S01]  /*e020*/  IADD3 R14, P4, R23, R72.reuse, RZ ;  /* 0x00000048170e7210 */ /* 0x080fe20007f9e0ff */
[----:B------:R1:W-:Y:S01]  /*e030*/  STG.E.U16 desc[UR6][R4.64], R24 ;  /* 0x0000001804007986 */ /* 0x0003e2000c101506 */
[----:B------:R-:W2:Y:S01]  /*e040*/  LDC R20, c[0x0][0x278] ;  /* 0x00009e00ff147b82 */ /* 0x000ea20000000800 */
[----:B------:R-:W-:-:S02]  /*e050*/  IADD3 R16, P5, R17, R72, RZ ;  /* 0x0000004811107210 */ /* 0x000fc40007fbe0ff */
[-C--:B------:R-:W-:Y:S01]  /*e060*/  LEA.HI.X.SX32 R15, R15, R73.reuse, 0x1, P4 ;  /* 0x000000490f0f7211 */ /* 0x080fe200020f0eff */
[----:B---3--:R-:W-:Y:S01]  /*e070*/  IMAD R19, R75, 0x7b, RZ ;  /* 0x0000007b4b137824 */ /* 0x008fe200078e02ff */
[-C--:B------:R-:W-:Y:S01]  /*e080*/  LEA.HI.X.SX32 R17, R21, R73.reuse, 0x1, P5 ;  /* 0x0000004915117211 */ /* 0x080fe200028f0eff */
[----:B------:R-:W-:Y:S01]  /*e090*/  IMAD R21, R8, 0xf6, RZ ;  /* 0x000000f608157824 */ /* 0x000fe200078e02ff */
[----:B------:R-:W-:Y:S01]  /*e0a0*/  PRMT R8, R25, 0x7632, R8 ;  /* 0x0000763219087816 */ /* 0x000fe20000000008 */
[----:B------:R-:W3:Y:S01]  /*e0b0*/  LDC R2, c[0x0][0x278] ;  /* 0x00009e00ff027b82 */ /* 0x000ee20000000800 */
[----:B0-----:R-:W-:Y:S01]  /*e0c0*/  IMAD R23, R6, 0xf8, RZ ;  /* 0x000000f806177824 */ /* 0x001fe200078e02ff */
[----:B------:R0:W-:Y:S01]  /*e0d0*/  STG.E.U16 desc[UR6][R14.64], R22 ;  /* 0x000000160e007986 */ /* 0x0001e2000c101506 */
[-C--:B------:R-:W-:Y:S01]  /*e0e0*/  IADD3 R18, P4, R21, R72.reuse, RZ ;  /* 0x0000004815127210 */ /* 0x080fe20007f9e0ff */
[----:B------:R-:W-:Y:S02]  /*e0f0*/  IMAD R21, R75, 0x7d, RZ ;  /* 0x0000007d4b157824 */ /* 0x000fe400078e02ff */
[----:B-1----:R-:W-:Y:S01]  /*e100*/  IADD3 R4, P5, R23, R72, RZ ;  /* 0x0000004817047210 */ /* 0x002fe20007fbe0ff */
[----:B------:R3:W-:Y:S01]  /*e110*/  STG.E.U16 desc[UR6][R16.64], R25 ;  /* 0x0000001910007986 */ /* 0x0007e2000c101506 */
[----:B-----5:R-:W-:Y:S01]  /*e120*/  IMAD R29, R29, 0xfa, RZ ;  /* 0x000000fa1d1d7824 */ /* 0x020fe200078e02ff */
[-C--:B------:R-:W-:Y:S01]  /*e130*/  LEA.HI.X.SX32 R19, R19, R73.reuse, 0x1, P4 ;  /* 0x0000004913137211 */ /* 0x080fe200020f0eff */
[----:B------:R-:W-:Y:S01]  /*e140*/  IMAD R75, R75, 0x7f, RZ ;  /* 0x0000007f4b4b7824 */ /* 0x000fe200078e02ff */
[----:B------:R-:W-:-:S02]  /*e150*/  LEA.HI.X.SX32 R5, R13, R73, 0x1, P5 ;  /* 0x000000490d057211 */ /* 0x000fc400028f0eff */
[----:B------:R-:W-:Y:S01]  /*e160*/  FSEL R13, R88, -INF , P3 ;  /* 0xff800000580d7808 */ /* 0x000fe20001800000 */
[----:B------:R1:W-:Y:S01]  /*e170*/  STG.E.U16 desc[UR6][R18.64], R8 ;  /* 0x0000000812007986 */ /* 0x0003e2000c101506 */
[-C--:B0-----:R-:W-:Y:S01]  /*e180*/  IADD3 R14, P4, R29, R72.reuse, RZ ;  /* 0x000000481d0e7210 */ /* 0x081fe20007f9e0ff */
[----:B--2---:R-:W-:Y:S02]  /*e190*/  IMAD R15, R20, 0xfc, RZ ;  /* 0x000000fc140f7824 */ /* 0x004fe400078e02ff */
[----:B------:R0:W-:Y:S01]  /*e1a0*/  STG.E.U16 desc[UR6][R4.64], R26 ;  /* 0x0000001a04007986 */ /* 0x0001e2000c101506 */
[----:B------:R-:W-:Y:S02]  /*e1b0*/  FFMA R12, R13, 0.69314718246459960938, R12 ;  /* 0x3f3172180d0c7823 */ /* 0x000fe4000000000c */
[----:B------:R-:W-:Y:S02]  /*e1c0*/  IADD3 R6, P5, R15, R72, RZ ;  /* 0x000000480f067210 */ /* 0x000fe40007fbe0ff */
[-C--:B------:R-:W-:Y:S01]  /*e1d0*/  LEA.HI.X.SX32 R15, R21, R73.reuse, 0x1, P4 ;  /* 0x00000049150f7211 */ /* 0x080fe200020f0eff */
[----:B---3--:R-:W-:Y:S01]  /*e1e0*/  IMAD R17, R2, 0xfe, RZ ;  /* 0x000000fe02117824 */ /* 0x008fe200078e02ff */
[----:B------:R-:W-:-:S02]  /*e1f0*/  LEA.HI.X.SX32 R7, R7, R73, 0x1, P5 ;  /* 0x0000004907077211 */ /* 0x000fc400028f0eff */
[----:B-1----:R-:W-:Y:S02]  /*e200*/  PRMT R19, R26, 0x7632, R19 ;  /* 0x000076321a137816 */ /* 0x002fe40000000013 */
[----:B------:R-:W-:Y:S02]  /*e210*/  IADD3 R16, P4, R17, R72, RZ ;  /* 0x0000004811107210 */ /* 0x000fe40007f9e0ff */
[----:B------:R-:W-:Y:S01]  /*e220*/  FSEL R2, R83, -INF , P2 ;  /* 0xff80000053027808 */ /* 0x000fe20001000000 */
[----:B------:R1:W-:Y:S01]  /*e230*/  STG.E.U16 desc[UR6][R14.64], R19 ;  /* 0x000000130e007986 */ /* 0x0003e2000c101506 */
[----:B------:R-:W-:Y:S02]  /*e240*/  LEA.HI.X.SX32 R17, R75, R73, 0x1, P4 ;  /* 0x000000494b117211 */ /* 0x000fe400020f0eff */
[----:B0-----:R-:W-:Y:S01]  /*e250*/  FSEL R5, R82, -INF , P1 ;  /* 0xff80000052057808 */ /* 0x001fe20000800000 */
[----:B------:R0:W-:Y:S01]  /*e260*/  STG.E.U16 desc[UR6][R6.64], R27 ;  /* 0x0000001b06007986 */ /* 0x0001e2000c101506 */
[----:B------:R-:W-:Y:S01]  /*e270*/  FFMA R13, R2, 0.69314718246459960938, R11 ;  /* 0x3f317218020d7823 */ /* 0x000fe2000000000b */
[----:B------:R-:W-:Y:S01]  /*e280*/  LOP3.LUT R2, R0, 0xf8, RZ, 0xc0, !PT ;  /* 0x000000f800027812 */ /* 0x000fe200078ec0ff */
[----:B------:R-:W-:-:S04]  /*e290*/  IMAD.HI R0, R184, 0x4, RZ ;  /* 0x00000004b8007827 */ /* 0x000fc800078e02ff */
[----:B------:R-:W-:Y:S01]  /*e2a0*/  FFMA R8, R5, 0.69314718246459960938, R10 ;  /* 0x3f31721805087823 */ /* 0x000fe2000000000a */
[----:B------:R-:W-:Y:S01]  /*e2b0*/  IMAD.SHL.U32 R5, R184, 0x4, RZ ;  /* 0x00000004b8057824 */ /* 0x000fe200078e00ff */
[----:B-1----:R-:W-:Y:S01]  /*e2c0*/  PRMT R15, R27, 0x7632, R15 ;  /* 0x000076321b0f7816 */ /* 0x002fe2000000000f */
[----:B0-----:R-:W0:Y:S04]  /*e2d0*/  LDC.64 R6, c[0x0][0x230] ;  /* 0x00008c00ff067b82 */ /* 0x001e280000000a00 */
[----:B------:R-:W-:Y:S04]  /*e2e0*/  STG.E.U16 desc[UR6][R16.64], R15 ;  /* 0x0000000f10007986 */ /* 0x000fe8000c101506 */
[----:B------:R-:W-:Y:S06]  /*e2f0*/  BAR.SYNC.DEFER_BLOCKING 0x0 ;  /* 0x0000000000007b1d */ /* 0x000fec0000010000 */
[----:B------:R-:W-:Y:S04]  /*e300*/  STS.64 [R2+UR4], R12 ;  /* 0x0000000c02007988 */ /* 0x000fe80008000a04 */
[----:B------:R-:W-:Y:S01]  /*e310*/  STS.64 [R2+UR4+0x100], R8 ;  /* 0x0001000802007988 */ /* 0x000fe20008000a04 */
[----:B------:R-:W-:-:S02]  /*e320*/  USHF.L.U32 UR4, UR8, 0x2, URZ ;  /* 0x0000000208047899 */ /* 0x000fc4000800063f */
[----:B------:R-:W-:Y:S01]  /*e330*/  UIMAD.WIDE UR8, UR8, 0x4, URZ ;  /* 0x00000004080878a5 */ /* 0x000fe2000f8e023f */
[----:B------:R-:W-:Y:S03]  /*e340*/  BAR.SYNC.DEFER_BLOCKING 0x0 ;  /* 0x0000000000007b1d */ /* 0x000fe60000010000 */
[----:B0-----:R-:W-:-:S04]  /*e350*/  IADD3 R4, P0, P1, R5, UR4, R6 ;  /* 0x0000000405047c10 */ /* 0x001fc8000f91e006 */
[----:B------:R-:W-:Y:S01]  /*e360*/  IADD3.X R5, R0, UR9, R7, P0, P1 ;  /* 0x0000000900057c10 */ /* 0x000fe200087e2407 */
[----:B------:R-:W0:Y:S04]  /*e370*/  LDS R3, [R3] ;  /* 0x0000000003037984 */ /* 0x000e280000000800 */
[----:B0-----:R-:W-:Y:S01]  /*e380*/  STG.E desc[UR6][R4.64], R3 ;  /* 0x0000000304007986 */ /* 0x001fe2000c101906 */
[----:B------:R-:W-:Y:S05]  /*e390*/  EXIT ;  /* 0x000000000000794d */ /* 0x000fea0003800000 */
.L_x_2:
[----:B------:R-:W-:-:S00]  /*e3a0*/  BRA `(.L_x_2) ;  /* 0xfffffffc00fc7947 */ /* 0x000fc0000383ffff */
[----:B------:R-:W-:-:S00]  /*e3b0*/  NOP ;  /* 0x0000000000007918 */ /* 0x000fc00000000000 */
        /* <DEDUP_REMOVED lines=12> */
.L_x_3:


//--------------------- .nv.global.init           --------------------------
	.section	.nv.global.init,"aw",@progbits
.nv.global.init:
	.type		_$_str,@object
	.size		_$_str,(.L_0 - _$_str)
_$_str:
        /*0000*/ 	.byte	0x5f, 0x5f, 0x43, 0x55, 0x44, 0x41, 0x5f, 0x46, 0x54, 0x5a, 0x00
.L_0:


//--------------------- .nv.shared.attn_fwd       --------------------------
	.section	.nv.shared.attn_fwd,"aw",@nobits
	.sectionflags	@""
	.align	16
	.zero		1024


//--------------------- .nv.shared.reserved.0     --------------------------
	.section	.nv.shared.reserved.0,"aw",@nobits
	.weak		__nv_reservedSMEM_offset_0_alias
	.size		__nv_reservedSMEM_offset_0_alias, 0, 0
	.other		__nv_reservedSMEM_offset_0_alias,@"STO_CUDA_RESERVED_SHARED STV_DEFAULT"
__nv_reservedSMEM_offset_0_alias:
	.zero		0


//--------------------- .nv.constant0.attn_fwd    --------------------------
	.section	.nv.constant0.attn_fwd,"a",@progbits
	.sectionflags	@""
	.align	4
.nv.constant0.attn_fwd:
	.zero		664


//--------------------- SYMBOLS --------------------------

	.type		.nv.reservedSmem.offset0,@object
	.size		.nv.reservedSmem.offset0,0x4
